//
// Generated by NVIDIA NVVM Compiler
//
// Compiler Build ID: CL-36424714
// Cuda compilation tools, release 13.0, V13.0.88
// Based on NVVM 20.0.0
//

.version 9.0
.target sm_100
.address_size 64

	// .globl	_Z13gemm_baselinePfS_S_i
// _ZZ13gemm_blockingPfS_S_iE7sharedA has been demoted
// _ZZ13gemm_blockingPfS_S_iE7sharedB has been demoted

.visible .entry _Z13gemm_baselinePfS_S_i(
	.param .u64 .ptr .align 1 _Z13gemm_baselinePfS_S_i_param_0,
	.param .u64 .ptr .align 1 _Z13gemm_baselinePfS_S_i_param_1,
	.param .u64 .ptr .align 1 _Z13gemm_baselinePfS_S_i_param_2,
	.param .u32 _Z13gemm_baselinePfS_S_i_param_3
)
{
	.reg .pred 	%p<10>;
	.reg .b32 	%r<81>;
	.reg .b32 	%f<67>;
	.reg .b64 	%rd<48>;

	ld.param.u64 	%rd5, [_Z13gemm_baselinePfS_S_i_param_0];
	ld.param.u64 	%rd6, [_Z13gemm_baselinePfS_S_i_param_1];
	ld.param.u64 	%rd4, [_Z13gemm_baselinePfS_S_i_param_2];
	ld.param.u32 	%r44, [_Z13gemm_baselinePfS_S_i_param_3];
	cvta.to.global.u64 	%rd1, %rd6;
	cvta.to.global.u64 	%rd2, %rd5;
	mov.u32 	%r45, %ctaid.x;
	mov.u32 	%r46, %ntid.x;
	mov.u32 	%r47, %tid.x;
	mad.lo.s32 	%r1, %r45, %r46, %r47;
	mov.u32 	%r48, %ctaid.y;
	mov.u32 	%r49, %ntid.y;
	mul.lo.s32 	%r2, %r48, %r49;
	mov.u32 	%r3, %tid.y;
	add.s32 	%r50, %r2, %r3;
	max.s32 	%r51, %r1, %r50;
	setp.ge.s32 	%p1, %r51, %r44;
	@%p1 bra 	$L__BB0_13;
	mul.lo.s32 	%r5, %r44, %r1;
	and.b32  	%r6, %r44, 7;
	setp.lt.u32 	%p2, %r44, 8;
	mov.f32 	%f66, 0f00000000;
	mov.b32 	%r79, 0;
	@%p2 bra 	$L__BB0_4;
	and.b32  	%r79, %r44, 2147483640;
	neg.s32 	%r77, %r79;
	add.s32 	%r53, %r3, %r44;
	add.s32 	%r76, %r53, %r2;
	shl.b32 	%r10, %r44, 3;
	shl.b32 	%r54, %r44, 1;
	add.s32 	%r75, %r50, %r54;
	mad.lo.s32 	%r74, %r44, 3, %r50;
	shl.b32 	%r55, %r44, 2;
	add.s32 	%r73, %r50, %r55;
	mad.lo.s32 	%r72, %r44, 5, %r50;
	mad.lo.s32 	%r71, %r44, 6, %r50;
	mad.lo.s32 	%r70, %r44, 7, %r50;
	add.s64 	%rd3, %rd2, 16;
	mov.f32 	%f66, 0f00000000;
	mov.u32 	%r68, %r5;
	mov.u32 	%r69, %r50;
$L__BB0_3:
	.pragma "nounroll";
	mul.wide.s32 	%rd7, %r68, 4;
	add.s64 	%rd8, %rd3, %rd7;
	ld.global.f32 	%f16, [%rd8+-16];
	mul.wide.u32 	%rd9, %r69, 4;
	add.s64 	%rd10, %rd1, %rd9;
	ld.global.f32 	%f17, [%rd10];
	fma.rn.f32 	%f18, %f16, %f17, %f66;
	ld.global.f32 	%f19, [%rd8+-12];
	mul.wide.u32 	%rd11, %r76, 4;
	add.s64 	%rd12, %rd1, %rd11;
	ld.global.f32 	%f20, [%rd12];
	fma.rn.f32 	%f21, %f19, %f20, %f18;
	ld.global.f32 	%f22, [%rd8+-8];
	mul.wide.u32 	%rd13, %r75, 4;
	add.s64 	%rd14, %rd1, %rd13;
	ld.global.f32 	%f23, [%rd14];
	fma.rn.f32 	%f24, %f22, %f23, %f21;
	ld.global.f32 	%f25, [%rd8+-4];
	mul.wide.u32 	%rd15, %r74, 4;
	add.s64 	%rd16, %rd1, %rd15;
	ld.global.f32 	%f26, [%rd16];
	fma.rn.f32 	%f27, %f25, %f26, %f24;
	ld.global.f32 	%f28, [%rd8];
	mul.wide.u32 	%rd17, %r73, 4;
	add.s64 	%rd18, %rd1, %rd17;
	ld.global.f32 	%f29, [%rd18];
	fma.rn.f32 	%f30, %f28, %f29, %f27;
	ld.global.f32 	%f31, [%rd8+4];
	mul.wide.u32 	%rd19, %r72, 4;
	add.s64 	%rd20, %rd1, %rd19;
	ld.global.f32 	%f32, [%rd20];
	fma.rn.f32 	%f33, %f31, %f32, %f30;
	ld.global.f32 	%f34, [%rd8+8];
	mul.wide.u32 	%rd21, %r71, 4;
	add.s64 	%rd22, %rd1, %rd21;
	ld.global.f32 	%f35, [%rd22];
	fma.rn.f32 	%f36, %f34, %f35, %f33;
	ld.global.f32 	%f37, [%rd8+12];
	mul.wide.u32 	%rd23, %r70, 4;
	add.s64 	%rd24, %rd1, %rd23;
	ld.global.f32 	%f38, [%rd24];
	fma.rn.f32 	%f66, %f37, %f38, %f36;
	add.s32 	%r77, %r77, 8;
	add.s32 	%r76, %r76, %r10;
	add.s32 	%r75, %r75, %r10;
	add.s32 	%r74, %r74, %r10;
	add.s32 	%r73, %r73, %r10;
	add.s32 	%r72, %r72, %r10;
	add.s32 	%r71, %r71, %r10;
	add.s32 	%r70, %r70, %r10;
	add.s32 	%r69, %r69, %r10;
	add.s32 	%r68, %r68, 8;
	setp.ne.s32 	%p3, %r77, 0;
	@%p3 bra 	$L__BB0_3;
$L__BB0_4:
	setp.eq.s32 	%p4, %r6, 0;
	@%p4 bra 	$L__BB0_12;
	and.b32  	%r38, %r44, 3;
	setp.lt.u32 	%p5, %r6, 4;
	@%p5 bra 	$L__BB0_7;
	add.s32 	%r56, %r79, %r5;
	mul.wide.s32 	%rd25, %r56, 4;
	add.s64 	%rd26, %rd2, %rd25;
	ld.global.f32 	%f40, [%rd26];
	mad.lo.s32 	%r57, %r79, %r44, %r50;
	mul.wide.u32 	%rd27, %r57, 4;
	add.s64 	%rd28, %rd1, %rd27;
	ld.global.f32 	%f41, [%rd28];
	fma.rn.f32 	%f42, %f40, %f41, %f66;
	ld.global.f32 	%f43, [%rd26+4];
	add.s32 	%r58, %r57, %r44;
	mul.wide.u32 	%rd29, %r58, 4;
	add.s64 	%rd30, %rd1, %rd29;
	ld.global.f32 	%f44, [%rd30];
	fma.rn.f32 	%f45, %f43, %f44, %f42;
	ld.global.f32 	%f46, [%rd26+8];
	add.s32 	%r59, %r58, %r44;
	mul.wide.u32 	%rd31, %r59, 4;
	add.s64 	%rd32, %rd1, %rd31;
	ld.global.f32 	%f47, [%rd32];
	fma.rn.f32 	%f48, %f46, %f47, %f45;
	ld.global.f32 	%f49, [%rd26+12];
	add.s32 	%r60, %r59, %r44;
	mul.wide.u32 	%rd33, %r60, 4;
	add.s64 	%rd34, %rd1, %rd33;
	ld.global.f32 	%f50, [%rd34];
	fma.rn.f32 	%f66, %f49, %f50, %f48;
	add.s32 	%r79, %r79, 4;
$L__BB0_7:
	setp.eq.s32 	%p6, %r38, 0;
	@%p6 bra 	$L__BB0_12;
	setp.eq.s32 	%p7, %r38, 1;
	@%p7 bra 	$L__BB0_10;
	add.s32 	%r61, %r79, %r5;
	mul.wide.s32 	%rd35, %r61, 4;
	add.s64 	%rd36, %rd2, %rd35;
	ld.global.f32 	%f52, [%rd36];
	mad.lo.s32 	%r62, %r79, %r44, %r50;
	mul.wide.u32 	%rd37, %r62, 4;
	add.s64 	%rd38, %rd1, %rd37;
	ld.global.f32 	%f53, [%rd38];
	fma.rn.f32 	%f54, %f52, %f53, %f66;
	ld.global.f32 	%f55, [%rd36+4];
	add.s32 	%r63, %r62, %r44;
	mul.wide.u32 	%rd39, %r63, 4;
	add.s64 	%rd40, %rd1, %rd39;
	ld.global.f32 	%f56, [%rd40];
	fma.rn.f32 	%f66, %f55, %f56, %f54;
	add.s32 	%r79, %r79, 2;
$L__BB0_10:
	and.b32  	%r64, %r44, 1;
	setp.eq.b32 	%p8, %r64, 1;
	not.pred 	%p9, %p8;
	@%p9 bra 	$L__BB0_12;
	add.s32 	%r65, %r79, %r5;
	mul.wide.s32 	%rd41, %r65, 4;
	add.s64 	%rd42, %rd2, %rd41;
	ld.global.f32 	%f57, [%rd42];
	mad.lo.s32 	%r66, %r79, %r44, %r50;
	mul.wide.u32 	%rd43, %r66, 4;
	add.s64 	%rd44, %rd1, %rd43;
	ld.global.f32 	%f58, [%rd44];
	fma.rn.f32 	%f66, %f57, %f58, %f66;
$L__BB0_12:
	add.s32 	%r67, %r5, %r50;
	cvta.to.global.u64 	%rd45, %rd4;
	mul.wide.s32 	%rd46, %r67, 4;
	add.s64 	%rd47, %rd45, %rd46;
	st.global.f32 	[%rd47], %f66;
$L__BB0_13:
	ret;

}
	// .globl	_Z13gemm_blockingPfS_S_i
.visible .entry _Z13gemm_blockingPfS_S_i(
	.param .u64 .ptr .align 1 _Z13gemm_blockingPfS_S_i_param_0,
	.param .u64 .ptr .align 1 _Z13gemm_blockingPfS_S_i_param_1,
	.param .u64 .ptr .align 1 _Z13gemm_blockingPfS_S_i_param_2,
	.param .u32 _Z13gemm_blockingPfS_S_i_param_3
)
{
	.reg .pred 	%p<8>;
	.reg .b32 	%r<81>;
	.reg .b32 	%f<200>;
	.reg .b64 	%rd<33>;
	// demoted variable
	.shared .align 4 .b8 _ZZ13gemm_blockingPfS_S_iE7sharedA[256];
	// demoted variable
	.shared .align 4 .b8 _ZZ13gemm_blockingPfS_S_iE7sharedB[256];
	ld.param.u64 	%rd5, [_Z13gemm_blockingPfS_S_i_param_1];
	ld.param.u32 	%r37, [_Z13gemm_blockingPfS_S_i_param_3];
	cvta.to.global.u64 	%rd1, %rd5;
	mov.u32 	%r1, %tid.x;
	mov.u32 	%r2, %tid.y;
	mov.u32 	%r3, %ctaid.x;
	mov.u32 	%r38, %ntid.x;
	mad.lo.s32 	%r4, %r3, %r38, %r1;
	mov.u32 	%r5, %ctaid.y;
	mov.u32 	%r39, %ntid.y;
	mad.lo.s32 	%r40, %r5, %r39, %r2;
	max.s32 	%r41, %r4, %r40;
	setp.ge.s32 	%p1, %r41, %r37;
	@%p1 bra 	$L__BB1_11;
	shr.u32 	%r7, %r37, 3;
	setp.lt.u32 	%p2, %r37, 8;
	mov.f32 	%f199, 0f00000000;
	@%p2 bra 	$L__BB1_10;
	shl.b32 	%r43, %r3, 3;
	add.s32 	%r44, %r43, %r1;
	shl.b32 	%r8, %r5, 3;
	add.s32 	%r9, %r8, %r2;
	mad.lo.s32 	%r10, %r37, %r44, %r2;
	shl.b32 	%r45, %r1, 5;
	mov.u32 	%r46, _ZZ13gemm_blockingPfS_S_iE7sharedA;
	add.s32 	%r11, %r46, %r45;
	shl.b32 	%r47, %r2, 2;
	add.s32 	%r12, %r11, %r47;
	mov.u32 	%r48, _ZZ13gemm_blockingPfS_S_iE7sharedB;
	add.s32 	%r14, %r48, %r47;
	add.s32 	%r13, %r14, %r45;
	add.s32 	%r49, %r7, -1;
	setp.lt.u32 	%p3, %r49, 3;
	mov.f32 	%f199, 0f00000000;
	mov.b32 	%r80, 0;
	@%p3 bra 	$L__BB1_5;
	and.b32  	%r80, %r7, 268435452;
	neg.s32 	%r78, %r80;
	add.s32 	%r52, %r1, 24;
	mad.lo.s32 	%r53, %r37, %r52, %r2;
	add.s32 	%r76, %r53, %r8;
	add.s32 	%r54, %r1, 16;
	mad.lo.s32 	%r55, %r37, %r54, %r2;
	add.s32 	%r75, %r55, %r8;
	add.s32 	%r56, %r1, 8;
	mad.lo.s32 	%r57, %r37, %r56, %r2;
	add.s32 	%r74, %r57, %r8;
	mad.lo.s32 	%r58, %r1, %r37, %r2;
	add.s32 	%r73, %r58, %r8;
	mov.f32 	%f199, 0f00000000;
	mov.u32 	%r77, %r10;
$L__BB1_4:
	.pragma "nounroll";
	ld.param.u64 	%rd30, [_Z13gemm_blockingPfS_S_i_param_0];
	cvta.to.global.u64 	%rd6, %rd30;
	mul.wide.s32 	%rd7, %r77, 4;
	add.s64 	%rd8, %rd6, %rd7;
	ld.global.f32 	%f14, [%rd8];
	st.shared.f32 	[%r12], %f14;
	mul.wide.u32 	%rd9, %r73, 4;
	add.s64 	%rd10, %rd1, %rd9;
	ld.global.f32 	%f15, [%rd10];
	st.shared.f32 	[%r13], %f15;
	bar.sync 	0;
	ld.shared.f32 	%f16, [%r11];
	ld.shared.f32 	%f17, [%r14];
	fma.rn.f32 	%f18, %f16, %f17, %f199;
	ld.shared.f32 	%f19, [%r11+4];
	ld.shared.f32 	%f20, [%r14+32];
	fma.rn.f32 	%f21, %f19, %f20, %f18;
	ld.shared.f32 	%f22, [%r11+8];
	ld.shared.f32 	%f23, [%r14+64];
	fma.rn.f32 	%f24, %f22, %f23, %f21;
	ld.shared.f32 	%f25, [%r11+12];
	ld.shared.f32 	%f26, [%r14+96];
	fma.rn.f32 	%f27, %f25, %f26, %f24;
	ld.shared.f32 	%f28, [%r11+16];
	ld.shared.f32 	%f29, [%r14+128];
	fma.rn.f32 	%f30, %f28, %f29, %f27;
	ld.shared.f32 	%f31, [%r11+20];
	ld.shared.f32 	%f32, [%r14+160];
	fma.rn.f32 	%f33, %f31, %f32, %f30;
	ld.shared.f32 	%f34, [%r11+24];
	ld.shared.f32 	%f35, [%r14+192];
	fma.rn.f32 	%f36, %f34, %f35, %f33;
	ld.shared.f32 	%f37, [%r11+28];
	ld.shared.f32 	%f38, [%r14+224];
	fma.rn.f32 	%f39, %f37, %f38, %f36;
	bar.sync 	0;
	ld.global.f32 	%f40, [%rd8+32];
	st.shared.f32 	[%r12], %f40;
	mul.wide.u32 	%rd11, %r74, 4;
	add.s64 	%rd12, %rd1, %rd11;
	ld.global.f32 	%f41, [%rd12];
	st.shared.f32 	[%r13], %f41;
	bar.sync 	0;
	ld.shared.f32 	%f42, [%r11];
	ld.shared.f32 	%f43, [%r14];
	fma.rn.f32 	%f44, %f42, %f43, %f39;
	ld.shared.f32 	%f45, [%r11+4];
	ld.shared.f32 	%f46, [%r14+32];
	fma.rn.f32 	%f47, %f45, %f46, %f44;
	ld.shared.f32 	%f48, [%r11+8];
	ld.shared.f32 	%f49, [%r14+64];
	fma.rn.f32 	%f50, %f48, %f49, %f47;
	ld.shared.f32 	%f51, [%r11+12];
	ld.shared.f32 	%f52, [%r14+96];
	fma.rn.f32 	%f53, %f51, %f52, %f50;
	ld.shared.f32 	%f54, [%r11+16];
	ld.shared.f32 	%f55, [%r14+128];
	fma.rn.f32 	%f56, %f54, %f55, %f53;
	ld.shared.f32 	%f57, [%r11+20];
	ld.shared.f32 	%f58, [%r14+160];
	fma.rn.f32 	%f59, %f57, %f58, %f56;
	ld.shared.f32 	%f60, [%r11+24];
	ld.shared.f32 	%f61, [%r14+192];
	fma.rn.f32 	%f62, %f60, %f61, %f59;
	ld.shared.f32 	%f63, [%r11+28];
	ld.shared.f32 	%f64, [%r14+224];
	fma.rn.f32 	%f65, %f63, %f64, %f62;
	bar.sync 	0;
	ld.global.f32 	%f66, [%rd8+64];
	st.shared.f32 	[%r12], %f66;
	mul.wide.u32 	%rd13, %r75, 4;
	add.s64 	%rd14, %rd1, %rd13;
	ld.global.f32 	%f67, [%rd14];
	st.shared.f32 	[%r13], %f67;
	bar.sync 	0;
	ld.shared.f32 	%f68, [%r11];
	ld.shared.f32 	%f69, [%r14];
	fma.rn.f32 	%f70, %f68, %f69, %f65;
	ld.shared.f32 	%f71, [%r11+4];
	ld.shared.f32 	%f72, [%r14+32];
	fma.rn.f32 	%f73, %f71, %f72, %f70;
	ld.shared.f32 	%f74, [%r11+8];
	ld.shared.f32 	%f75, [%r14+64];
	fma.rn.f32 	%f76, %f74, %f75, %f73;
	ld.shared.f32 	%f77, [%r11+12];
	ld.shared.f32 	%f78, [%r14+96];
	fma.rn.f32 	%f79, %f77, %f78, %f76;
	ld.shared.f32 	%f80, [%r11+16];
	ld.shared.f32 	%f81, [%r14+128];
	fma.rn.f32 	%f82, %f80, %f81, %f79;
	ld.shared.f32 	%f83, [%r11+20];
	ld.shared.f32 	%f84, [%r14+160];
	fma.rn.f32 	%f85, %f83, %f84, %f82;
	ld.shared.f32 	%f86, [%r11+24];
	ld.shared.f32 	%f87, [%r14+192];
	fma.rn.f32 	%f88, %f86, %f87, %f85;
	ld.shared.f32 	%f89, [%r11+28];
	ld.shared.f32 	%f90, [%r14+224];
	fma.rn.f32 	%f91, %f89, %f90, %f88;
	bar.sync 	0;
	ld.global.f32 	%f92, [%rd8+96];
	st.shared.f32 	[%r12], %f92;
	mul.wide.u32 	%rd15, %r76, 4;
	add.s64 	%rd16, %rd1, %rd15;
	ld.global.f32 	%f93, [%rd16];
	st.shared.f32 	[%r13], %f93;
	bar.sync 	0;
	ld.shared.f32 	%f94, [%r11];
	ld.shared.f32 	%f95, [%r14];
	fma.rn.f32 	%f96, %f94, %f95, %f91;
	ld.shared.f32 	%f97, [%r11+4];
	ld.shared.f32 	%f98, [%r14+32];
	fma.rn.f32 	%f99, %f97, %f98, %f96;
	ld.shared.f32 	%f100, [%r11+8];
	ld.shared.f32 	%f101, [%r14+64];
	fma.rn.f32 	%f102, %f100, %f101, %f99;
	ld.shared.f32 	%f103, [%r11+12];
	ld.shared.f32 	%f104, [%r14+96];
	fma.rn.f32 	%f105, %f103, %f104, %f102;
	ld.shared.f32 	%f106, [%r11+16];
	ld.shared.f32 	%f107, [%r14+128];
	fma.rn.f32 	%f108, %f106, %f107, %f105;
	ld.shared.f32 	%f109, [%r11+20];
	ld.shared.f32 	%f110, [%r14+160];
	fma.rn.f32 	%f111, %f109, %f110, %f108;
	ld.shared.f32 	%f112, [%r11+24];
	ld.shared.f32 	%f113, [%r14+192];
	fma.rn.f32 	%f114, %f112, %f113, %f111;
	ld.shared.f32 	%f115, [%r11+28];
	ld.shared.f32 	%f116, [%r14+224];
	fma.rn.f32 	%f199, %f115, %f116, %f114;
	bar.sync 	0;
	add.s32 	%r78, %r78, 4;
	add.s32 	%r77, %r77, 32;
	shl.b32 	%r59, %r37, 5;
	add.s32 	%r76, %r76, %r59;
	add.s32 	%r75, %r75, %r59;
	add.s32 	%r74, %r74, %r59;
	add.s32 	%r73, %r73, %r59;
	setp.ne.s32 	%p4, %r78, 0;
	@%p4 bra 	$L__BB1_4;
$L__BB1_5:
	ld.param.u64 	%rd31, [_Z13gemm_blockingPfS_S_i_param_0];
	cvta.to.global.u64 	%rd2, %rd31;
	and.b32  	%r60, %r7, 3;
	setp.eq.s32 	%p5, %r60, 0;
	@%p5 bra 	$L__BB1_10;
	setp.eq.s32 	%p6, %r60, 1;
	@%p6 bra 	$L__BB1_8;
	shl.b32 	%r61, %r80, 3;
	add.s32 	%r62, %r61, %r1;
	add.s32 	%r63, %r10, %r61;
	mul.wide.s32 	%rd17, %r63, 4;
	add.s64 	%rd18, %rd2, %rd17;
	ld.global.f32 	%f118, [%rd18];
	st.shared.f32 	[%r12], %f118;
	mad.lo.s32 	%r64, %r62, %r37, %r9;
	mul.wide.u32 	%rd19, %r64, 4;
	add.s64 	%rd20, %rd1, %rd19;
	ld.global.f32 	%f119, [%rd20];
	st.shared.f32 	[%r13], %f119;
	bar.sync 	0;
	ld.shared.f32 	%f120, [%r11];
	ld.shared.f32 	%f121, [%r14];
	fma.rn.f32 	%f122, %f120, %f121, %f199;
	ld.shared.f32 	%f123, [%r11+4];
	ld.shared.f32 	%f124, [%r14+32];
	fma.rn.f32 	%f125, %f123, %f124, %f122;
	ld.shared.f32 	%f126, [%r11+8];
	ld.shared.f32 	%f127, [%r14+64];
	fma.rn.f32 	%f128, %f126, %f127, %f125;
	ld.shared.f32 	%f129, [%r11+12];
	ld.shared.f32 	%f130, [%r14+96];
	fma.rn.f32 	%f131, %f129, %f130, %f128;
	ld.shared.f32 	%f132, [%r11+16];
	ld.shared.f32 	%f133, [%r14+128];
	fma.rn.f32 	%f134, %f132, %f133, %f131;
	ld.shared.f32 	%f135, [%r11+20];
	ld.shared.f32 	%f136, [%r14+160];
	fma.rn.f32 	%f137, %f135, %f136, %f134;
	ld.shared.f32 	%f138, [%r11+24];
	ld.shared.f32 	%f139, [%r14+192];
	fma.rn.f32 	%f140, %f138, %f139, %f137;
	ld.shared.f32 	%f141, [%r11+28];
	ld.shared.f32 	%f142, [%r14+224];
	fma.rn.f32 	%f143, %f141, %f142, %f140;
	bar.sync 	0;
	add.s32 	%r65, %r62, 8;
	ld.global.f32 	%f144, [%rd18+32];
	st.shared.f32 	[%r12], %f144;
	mad.lo.s32 	%r66, %r65, %r37, %r9;
	mul.wide.u32 	%rd21, %r66, 4;
	add.s64 	%rd22, %rd1, %rd21;
	ld.global.f32 	%f145, [%rd22];
	st.shared.f32 	[%r13], %f145;
	bar.sync 	0;
	ld.shared.f32 	%f146, [%r11];
	ld.shared.f32 	%f147, [%r14];
	fma.rn.f32 	%f148, %f146, %f147, %f143;
	ld.shared.f32 	%f149, [%r11+4];
	ld.shared.f32 	%f150, [%r14+32];
	fma.rn.f32 	%f151, %f149, %f150, %f148;
	ld.shared.f32 	%f152, [%r11+8];
	ld.shared.f32 	%f153, [%r14+64];
	fma.rn.f32 	%f154, %f152, %f153, %f151;
	ld.shared.f32 	%f155, [%r11+12];
	ld.shared.f32 	%f156, [%r14+96];
	fma.rn.f32 	%f157, %f155, %f156, %f154;
	ld.shared.f32 	%f158, [%r11+16];
	ld.shared.f32 	%f159, [%r14+128];
	fma.rn.f32 	%f160, %f158, %f159, %f157;
	ld.shared.f32 	%f161, [%r11+20];
	ld.shared.f32 	%f162, [%r14+160];
	fma.rn.f32 	%f163, %f161, %f162, %f160;
	ld.shared.f32 	%f164, [%r11+24];
	ld.shared.f32 	%f165, [%r14+192];
	fma.rn.f32 	%f166, %f164, %f165, %f163;
	ld.shared.f32 	%f167, [%r11+28];
	ld.shared.f32 	%f168, [%r14+224];
	fma.rn.f32 	%f199, %f167, %f168, %f166;
	bar.sync 	0;
	add.s32 	%r80, %r80, 2;
$L__BB1_8:
	and.b32  	%r67, %r37, 8;
	setp.eq.s32 	%p7, %r67, 0;
	@%p7 bra 	$L__BB1_10;
	shl.b32 	%r68, %r80, 3;
	add.s32 	%r69, %r68, %r1;
	add.s32 	%r70, %r10, %r68;
	mul.wide.s32 	%rd23, %r70, 4;
	add.s64 	%rd24, %rd2, %rd23;
	ld.global.f32 	%f169, [%rd24];
	st.shared.f32 	[%r12], %f169;
	mad.lo.s32 	%r71, %r69, %r37, %r9;
	mul.wide.u32 	%rd25, %r71, 4;
	add.s64 	%rd26, %rd1, %rd25;
	ld.global.f32 	%f170, [%rd26];
	st.shared.f32 	[%r13], %f170;
	bar.sync 	0;
	ld.shared.f32 	%f171, [%r11];
	ld.shared.f32 	%f172, [%r14];
	fma.rn.f32 	%f173, %f171, %f172, %f199;
	ld.shared.f32 	%f174, [%r11+4];
	ld.shared.f32 	%f175, [%r14+32];
	fma.rn.f32 	%f176, %f174, %f175, %f173;
	ld.shared.f32 	%f177, [%r11+8];
	ld.shared.f32 	%f178, [%r14+64];
	fma.rn.f32 	%f179, %f177, %f178, %f176;
	ld.shared.f32 	%f180, [%r11+12];
	ld.shared.f32 	%f181, [%r14+96];
	fma.rn.f32 	%f182, %f180, %f181, %f179;
	ld.shared.f32 	%f183, [%r11+16];
	ld.shared.f32 	%f184, [%r14+128];
	fma.rn.f32 	%f185, %f183, %f184, %f182;
	ld.shared.f32 	%f186, [%r11+20];
	ld.shared.f32 	%f187, [%r14+160];
	fma.rn.f32 	%f188, %f186, %f187, %f185;
	ld.shared.f32 	%f189, [%r11+24];
	ld.shared.f32 	%f190, [%r14+192];
	fma.rn.f32 	%f191, %f189, %f190, %f188;
	ld.shared.f32 	%f192, [%r11+28];
	ld.shared.f32 	%f193, [%r14+224];
	fma.rn.f32 	%f199, %f192, %f193, %f191;
	bar.sync 	0;
$L__BB1_10:
	ld.param.u64 	%rd32, [_Z13gemm_blockingPfS_S_i_param_2];
	mad.lo.s32 	%r72, %r37, %r4, %r40;
	cvta.to.global.u64 	%rd27, %rd32;
	mul.wide.s32 	%rd28, %r72, 4;
	add.s64 	%rd29, %rd27, %rd28;
	st.global.f32 	[%rd29], %f199;
$L__BB1_11:
	ret;

}


// ===== COMPILED SASS (sm_100) =====

	.target	sm_100

	.elftype	@"ET_EXEC"


//--------------------- .note.nv.tkinfo           --------------------------
	.section	.note.nv.tkinfo,"",@"SHT_NOTE"
	.sectionflags	@"SHF_NOTE_NV_TKINFO"
	.tkinfo
        /*0018*/ 	.word	0x00000002
        /*0030*/ 	.string	""
        /*0030*/ 	.string	"ptxas"
        /*0030*/ 	.string	"Cuda compilation tools, release 13.0, V13.0.88"
        /*0030*/ 	.string	"Build cuda_13.0.r13.0/compiler.36424714_0"
        /*0030*/ 	.string	"-arch sm_100 -m 64 "



//--------------------- .note.nv.cuinfo           --------------------------
	.section	.note.nv.cuinfo,"",@"SHT_NOTE"
	.sectionflags	@"SHF_NOTE_NV_CUINFO"
        /*0018*/ 	.short	0x0002
        /*001a*/ 	.short	0x0064
        /*001c*/ 	.short	0x0082
	.zero		2


//--------------------- .nv.info                  --------------------------
	.section	.nv.info,"",@"SHT_CUDA_INFO"
	.align	4


	//----- nvinfo : EIATTR_REGCOUNT
	.align		4
        /*0000*/ 	.byte	0x04, 0x2f
        /*0002*/ 	.short	(.L_1 - .L_0)
	.align		4
.L_0:
        /*0004*/ 	.word	index@(_Z13gemm_baselinePfS_S_i)
        /*0008*/ 	.word	0x00000020


	//----- nvinfo : EIATTR_FRAME_SIZE
	.align		4
.L_1:
        /*000c*/ 	.byte	0x04, 0x11
        /*000e*/ 	.short	(.L_3 - .L_2)
	.align		4
.L_2:
        /*0010*/ 	.word	index@(_Z13gemm_baselinePfS_S_i)
        /*0014*/ 	.word	0x00000000


	//----- nvinfo : EIATTR_REGCOUNT
	.align		4
.L_3:
        /*0018*/ 	.byte	0x04, 0x2f
        /*001a*/ 	.short	(.L_5 - .L_4)
	.align		4
.L_4:
        /*001c*/ 	.word	index@(_Z13gemm_blockingPfS_S_i)
        /*0020*/ 	.word	0x00000028


	//----- nvinfo : EIATTR_FRAME_SIZE
	.align		4
.L_5:
        /*0024*/ 	.byte	0x04, 0x11
        /*0026*/ 	.short	(.L_7 - .L_6)
	.align		4
.L_6:
        /*0028*/ 	.word	index@(_Z13gemm_blockingPfS_S_i)
        /*002c*/ 	.word	0x00000000


	//----- nvinfo : EIATTR_MIN_STACK_SIZE
	.align		4
.L_7:
        /*0030*/ 	.byte	0x04, 0x12
        /*0032*/ 	.short	(.L_9 - .L_8)
	.align		4
.L_8:
        /*0034*/ 	.word	index@(_Z13gemm_blockingPfS_S_i)
        /*0038*/ 	.word	0x00000000


	//----- nvinfo : EIATTR_MIN_STACK_SIZE
	.align		4
.L_9:
        /*003c*/ 	.byte	0x04, 0x12
        /*003e*/ 	.short	(.L_11 - .L_10)
	.align		4
.L_10:
        /*0040*/ 	.word	index@(_Z13gemm_baselinePfS_S_i)
        /*0044*/ 	.word	0x00000000
.L_11:


//--------------------- .nv.compat                --------------------------
	.section	.nv.compat,"",@"SHT_CUDA_COMPAT_INFO"
	.align	4
        /*0000*/ 	.byte	0x02, 0x09, 0x00, 0x00, 0x02, 0x02, 0x01, 0x00, 0x02, 0x05, 0x05, 0x00, 0x03, 0x07, 0x01, 0x01
        /*0010*/ 	.byte	0x02, 0x03, 0x00, 0x00, 0x02, 0x06, 0x01, 0x00, 0x04, 0x0b, 0x08, 0x00, 0x09, 0x00, 0x00, 0x00
        /*0020*/ 	.byte	0x00, 0x00, 0x00, 0x00


//--------------------- .nv.info._Z13gemm_blockingPfS_S_i --------------------------
	.section	.nv.info._Z13gemm_blockingPfS_S_i,"",@"SHT_CUDA_INFO"
	.sectionflags	@""
	.align	4


	//----- nvinfo : EIATTR_CUDA_API_VERSION
	.align		4
        /*0000*/ 	.byte	0x04, 0x37
        /*0002*/ 	.short	(.L_13 - .L_12)
.L_12:
        /*0004*/ 	.word	0x00000082


	//----- nvinfo : EIATTR_KPARAM_INFO
	.align		4
.L_13:
        /*0008*/ 	.byte	0x04, 0x17
        /*000a*/ 	.short	(.L_15 - .L_14)
.L_14:
        /*000c*/ 	.word	0x00000000
        /*0010*/ 	.short	0x0003
        /*0012*/ 	.short	0x0018
        /*0014*/ 	.byte	0x00, 0xf0, 0x11, 0x00


	//----- nvinfo : EIATTR_KPARAM_INFO
	.align		4
.L_15:
        /*0018*/ 	.byte	0x04, 0x17
        /*001a*/ 	.short	(.L_17 - .L_16)
.L_16:
        /*001c*/ 	.word	0x00000000
        /*0020*/ 	.short	0x0002
        /*0022*/ 	.short	0x0010
        /*0024*/ 	.byte	0x00, 0xf5, 0x21, 0x00


	//----- nvinfo : EIATTR_KPARAM_INFO
	.align		4
.L_17:
        /*0028*/ 	.byte	0x04, 0x17
        /*002a*/ 	.short	(.L_19 - .L_18)
.L_18:
        /*002c*/ 	.word	0x00000000
        /*0030*/ 	.short	0x0001
        /*0032*/ 	.short	0x0008
        /*0034*/ 	.byte	0x00, 0xf5, 0x21, 0x00


	//----- nvinfo : EIATTR_KPARAM_INFO
	.align		4
.L_19:
        /*0038*/ 	.byte	0x04, 0x17
        /*003a*/ 	.short	(.L_21 - .L_20)
.L_20:
        /*003c*/ 	.word	0x00000000
        /*0040*/ 	.short	0x0000
        /*0042*/ 	.short	0x0000
        /*0044*/ 	.byte	0x00, 0xf5, 0x21, 0x00


	//----- nvinfo : EIATTR_SPARSE_MMA_MASK
	.align		4
.L_21:
        /*0048*/ 	.byte	0x03, 0x50
        /*004a*/ 	.short	0x0000


	//----- nvinfo : EIATTR_MAXREG_COUNT
	.align		4
        /*004c*/ 	.byte	0x03, 0x1b
        /*004e*/ 	.short	0x00ff


	//----- nvinfo : EIATTR_NUM_BARRIERS
	.align		4
        /*0050*/ 	.byte	0x02, 0x4c
        /*0052*/ 	.byte	0x01
	.zero		1


	//----- nvinfo : EIATTR_MERCURY_ISA_VERSION
	.align		4
        /*0054*/ 	.byte	0x03, 0x5f
        /*0056*/ 	.short	0x0101


	//----- nvinfo : EIATTR_VRC_CTA_INIT_COUNT
	.align		4
        /*0058*/ 	.byte	0x02, 0x4a
	.zero		1
	.zero		1


	//----- nvinfo : EIATTR_EXIT_INSTR_OFFSETS
	.align		4
        /*005c*/ 	.byte	0x04, 0x1c
        /*005e*/ 	.short	(.L_23 - .L_22)


	//   ....[0]....
.L_22:
        /*0060*/ 	.word	0x000000c0


	//   ....[1]....
        /*0064*/ 	.word	0x00001050


	//----- nvinfo : EIATTR_CBANK_PARAM_SIZE
	.align		4
.L_23:
        /*0068*/ 	.byte	0x03, 0x19
        /*006a*/ 	.short	0x001c


	//----- nvinfo : EIATTR_PARAM_CBANK
	.align		4
        /*006c*/ 	.byte	0x04, 0x0a
        /*006e*/ 	.short	(.L_25 - .L_24)
	.align		4
.L_24:
        /*0070*/ 	.word	index@(.nv.constant0._Z13gemm_blockingPfS_S_i)
        /*0074*/ 	.short	0x0380
        /*0076*/ 	.short	0x001c


	//----- nvinfo : EIATTR_SW_WAR
	.align		4
.L_25:
        /*0078*/ 	.byte	0x04, 0x36
        /*007a*/ 	.short	(.L_27 - .L_26)
.L_26:
        /*007c*/ 	.word	0x00000008
.L_27:


//--------------------- .nv.info._Z13gemm_baselinePfS_S_i --------------------------
	.section	.nv.info._Z13gemm_baselinePfS_S_i,"",@"SHT_CUDA_INFO"
	.sectionflags	@""
	.align	4


	//----- nvinfo : EIATTR_CUDA_API_VERSION
	.align		4
        /*0000*/ 	.byte	0x04, 0x37
        /*0002*/ 	.short	(.L_29 - .L_28)
.L_28:
        /*0004*/ 	.word	0x00000082


	//----- nvinfo : EIATTR_KPARAM_INFO
	.align		4
.L_29:
        /*0008*/ 	.byte	0x04, 0x17
        /*000a*/ 	.short	(.L_31 - .L_30)
.L_30:
        /*000c*/ 	.word	0x00000000
        /*0010*/ 	.short	0x0003
        /*0012*/ 	.short	0x0018
        /*0014*/ 	.byte	0x00, 0xf0, 0x11, 0x00


	//----- nvinfo : EIATTR_KPARAM_INFO
	.align		4
.L_31:
        /*0018*/ 	.byte	0x04, 0x17
        /*001a*/ 	.short	(.L_33 - .L_32)
.L_32:
        /*001c*/ 	.word	0x00000000
        /*0020*/ 	.short	0x0002
        /*0022*/ 	.short	0x0010
        /*0024*/ 	.byte	0x00, 0xf5, 0x21, 0x00


	//----- nvinfo : EIATTR_KPARAM_INFO
	.align		4
.L_33:
        /*0028*/ 	.byte	0x04, 0x17
        /*002a*/ 	.short	(.L_35 - .L_34)
.L_34:
        /*002c*/ 	.word	0x00000000
        /*0030*/ 	.short	0x0001
        /*0032*/ 	.short	0x0008
        /*0034*/ 	.byte	0x00, 0xf5, 0x21, 0x00


	//----- nvinfo : EIATTR_KPARAM_INFO
	.align		4
.L_35:
        /*0038*/ 	.byte	0x04, 0x17
        /*003a*/ 	.short	(.L_37 - .L_36)
.L_36:
        /*003c*/ 	.word	0x00000000
        /*0040*/ 	.short	0x0000
        /*0042*/ 	.short	0x0000
        /*0044*/ 	.byte	0x00, 0xf5, 0x21, 0x00


	//----- nvinfo : EIATTR_SPARSE_MMA_MASK
	.align		4
.L_37:
        /*0048*/ 	.byte	0x03, 0x50
        /*004a*/ 	.short	0x0000


	//----- nvinfo : EIATTR_MAXREG_COUNT
	.align		4
        /*004c*/ 	.byte	0x03, 0x1b
        /*004e*/ 	.short	0x00ff


	//----- nvinfo : EIATTR_MERCURY_ISA_VERSION
	.align		4
        /*0050*/ 	.byte	0x03, 0x5f
        /*0052*/ 	.short	0x0101


	//----- nvinfo : EIATTR_VRC_CTA_INIT_COUNT
	.align		4
        /*0054*/ 	.byte	0x02, 0x4a
	.zero		1
	.zero		1


	//----- nvinfo : EIATTR_EXIT_INSTR_OFFSETS
	.align		4
        /*0058*/ 	.byte	0x04, 0x1c
        /*005a*/ 	.short	(.L_39 - .L_38)


	//   ....[0]....
.L_38:
        /*005c*/ 	.word	0x000000d0


	//   ....[1]....
        /*0060*/ 	.word	0x00000930


	//----- nvinfo : EIATTR_CBANK_PARAM_SIZE
	.align		4
.L_39:
        /*0064*/ 	.byte	0x03, 0x19
        /*0066*/ 	.short	0x001c


	//----- nvinfo : EIATTR_PARAM_CBANK
	.align		4
        /*0068*/ 	.byte	0x04, 0x0a
        /*006a*/ 	.short	(.L_41 - .L_40)
	.align		4
.L_40:
        /*006c*/ 	.word	index@(.nv.constant0._Z13gemm_baselinePfS_S_i)
        /*0070*/ 	.short	0x0380
        /*0072*/ 	.short	0x001c


	//----- nvinfo : EIATTR_SW_WAR
	.align		4
.L_41:
        /*0074*/ 	.byte	0x04, 0x36
        /*0076*/ 	.short	(.L_43 - .L_42)
.L_42:
        /*0078*/ 	.word	0x00000008
.L_43:


//--------------------- .nv.callgraph             --------------------------
	.section	.nv.callgraph,"",@"SHT_CUDA_CALLGRAPH"
	.align	4
	.sectionentsize	8
	.align		4
        /*0000*/ 	.word	0x00000000
	.align		4
        /*0004*/ 	.word	0xffffffff
	.align		4
        /*0008*/ 	.word	0x00000000
	.align		4
        /*000c*/ 	.word	0xfffffffe
	.align		4
        /*0010*/ 	.word	0x00000000
	.align		4
        /*0014*/ 	.word	0xfffffffd
	.align		4
        /*0018*/ 	.word	0x00000000
	.align		4
        /*001c*/ 	.word	0xfffffffc


//--------------------- .text._Z13gemm_blockingPfS_S_i --------------------------
	.section	.text._Z13gemm_blockingPfS_S_i,"ax",@progbits
	.align	128
        .global         _Z13gemm_blockingPfS_S_i
        .type           _Z13gemm_blockingPfS_S_i,@function
        .size           _Z13gemm_blockingPfS_S_i,(.L_x_10 - _Z13gemm_blockingPfS_S_i)
        .other          _Z13gemm_blockingPfS_S_i,@"STO_CUDA_ENTRY STV_DEFAULT"
_Z13gemm_blockingPfS_S_i:
.text._Z13gemm_blockingPfS_S_i:
[----:B------:R-:W-:Y:S01]  /*0000*/  LDC R1, c[0x0][0x37c] ;  /* 0x0000df00ff017b82 */ /* 0x000fe20000000800 */
[----:B------:R-:W0:Y:S01]  /*0010*/  S2R R0, SR_TID.X ;  /* 0x0000000000007919 */ /* 0x000e220000002100 */
[----:B------:R-:W0:Y:S06]  /*0020*/  LDCU UR4, c[0x0][0x360] ;  /* 0x00006c00ff0477ac */ /* 0x000e2c0008000800 */
[----:B------:R-:W1:Y:S01]  /*0030*/  LDC R3, c[0x0][0x398] ;  /* 0x0000e600ff037b82 */ /* 0x000e620000000800 */
[----:B------:R-:W2:Y:S01]  /*0040*/  S2R R9, SR_TID.Y ;  /* 0x0000000000097919 */ /* 0x000ea20000002200 */
[----:B------:R-:W2:Y:S01]  /*0050*/  LDCU UR5, c[0x0][0x364] ;  /* 0x00006c80ff0577ac */ /* 0x000ea20008000800 */
[----:B------:R-:W0:Y:S01]  /*0060*/  S2R R5, SR_CTAID.X ;  /* 0x0000000000057919 */ /* 0x000e220000002500 */
[----:B------:R-:W2:Y:S01]  /*0070*/  S2R R11, SR_CTAID.Y ;  /* 0x00000000000b7919 */ /* 0x000ea20000002600 */
[----:B0-----:R-:W-:-:S02]  /*0080*/  IMAD R21, R5, UR4, R0 ;  /* 0x0000000405157c24 */ /* 0x001fc4000f8e0200 */
[----:B--2---:R-:W-:-:S05]  /*0090*/  IMAD R24, R11, UR5, R9 ;  /* 0x000000050b187c24 */ /* 0x004fca000f8e0209 */
[----:B------:R-:W-:-:S04]  /*00a0*/  VIMNMX R2, PT, PT, R21, R24, !PT ;  /* 0x0000001815027248 */ /* 0x000fc80007fe0100 */
[----:B-1----:R-:W-:-:S13]  /*00b0*/  ISETP.GE.AND P0, PT, R2, R3, PT ;  /* 0x000000030200720c */ /* 0x002fda0003f06270 */
[----:B------:R-:W-:Y:S05]  /*00c0*/  @P0 EXIT ;  /* 0x000000000000094d */ /* 0x000fea0003800000 */
[----:B------:R-:W-:Y:S01]  /*00d0*/  ISETP.GE.U32.AND P0, PT, R3, 0x8, PT ;  /* 0x000000080300780c */ /* 0x000fe20003f06070 */
[----:B------:R-:W0:Y:S01]  /*00e0*/  LDCU.64 UR8, c[0x0][0x358] ;  /* 0x00006b00ff0877ac */ /* 0x000e220008000a00 */
[----:B------:R-:W-:-:S11]  /*00f0*/  HFMA2 R15, -RZ, RZ, 0, 0 ;  /* 0x00000000ff0f7431 */ /* 0x000fd600000001ff */
[----:B------:R-:W-:Y:S05]  /*0100*/  @!P0 BRA `(.L_x_0) ;  /* 0x0000000c00c08947 */ /* 0x000fea0003800000 */
[----:B------:R-:W1:Y:S01]  /*0110*/  S2UR UR6, SR_CgaCtaId ;  /* 0x00000000000679c3 */ /* 0x000e620000008800 */
[----:B------:R-:W-:Y:S01]  /*0120*/  SHF.R.U32.HI R8, RZ, 0x3, R3 ;  /* 0x00000003ff087819 */ /* 0x000fe20000011603 */
[----:B------:R-:W-:Y:S01]  /*0130*/  UMOV UR4, 0x400 ;  /* 0x0000040000047882 */ /* 0x000fe20000000000 */
[----:B------:R-:W-:Y:S01]  /*0140*/  LEA R20, R5, R0, 0x3 ;  /* 0x0000000005147211 */ /* 0x000fe200078e18ff */
[----:B------:R-:W-:Y:S01]  /*0150*/  UIADD3 UR5, UPT, UPT, UR4, 0x100, URZ ;  /* 0x0000010004057890 */ /* 0x000fe2000fffe0ff */
[----:B------:R-:W-:Y:S02]  /*0160*/  IADD3 R2, PT, PT, R8, -0x1, RZ ;  /* 0xffffffff08027810 */ /* 0x000fe40007ffe0ff */
[----:B------:R-:W-:Y:S01]  /*0170*/  LEA R22, R11, R9, 0x3 ;  /* 0x000000090b167211 */ /* 0x000fe200078e18ff */
[----:B------:R-:W-:Y:S01]  /*0180*/  IMAD R20, R20, R3, R9 ;  /* 0x0000000314147224 */ /* 0x000fe200078e0209 */
[----:B------:R-:W-:Y:S02]  /*0190*/  ISETP.GE.U32.AND P1, PT, R2, 0x3, PT ;  /* 0x000000030200780c */ /* 0x000fe40003f26070 */
[----:B------:R-:W-:-:S02]  /*01a0*/  LOP3.LUT P0, R23, R8, 0x3, RZ, 0xc0, !PT ;  /* 0x0000000308177812 */ /* 0x000fc4000780c0ff */
[----:B------:R-:W-:Y:S02]  /*01b0*/  MOV R15, RZ ;  /* 0x000000ff000f7202 */ /* 0x000fe40000000f00 */
[----:B------:R-:W-:Y:S01]  /*01c0*/  MOV R7, RZ ;  /* 0x000000ff00077202 */ /* 0x000fe20000000f00 */
[----:B-1----:R-:W-:Y:S02]  /*01d0*/  ULEA UR4, UR6, UR4, 0x18 ;  /* 0x0000000406047291 */ /* 0x002fe4000f8ec0ff */
[----:B------:R-:W-:-:S04]  /*01e0*/  ULEA UR5, UR6, UR5, 0x18 ;  /* 0x0000000506057291 */ /* 0x000fc8000f8ec0ff */
[C---:B------:R-:W-:Y:S02]  /*01f0*/  LEA R6, R0.reuse, UR4, 0x5 ;  /* 0x0000000400067c11 */ /* 0x040fe4000f8e28ff */
[C---:B------:R-:W-:Y:S02]  /*0200*/  LEA R5, R9.reuse, UR5, 0x2 ;  /* 0x0000000509057c11 */ /* 0x040fe4000f8e10ff */
[----:B------:R-:W-:Y:S02]  /*0210*/  LEA R2, R9, R6, 0x2 ;  /* 0x0000000609027211 */ /* 0x000fe400078e10ff */
[----:B------:R-:W-:Y:S01]  /*0220*/  LEA R4, R0, R5, 0x5 ;  /* 0x0000000500047211 */ /* 0x000fe200078e28ff */
[----:B------:R-:W-:Y:S06]  /*0230*/  @!P1 BRA `(.L_x_1) ;  /* 0x0000000400f89947 */ /* 0x000fec0003800000 */
[C---:B------:R-:W-:Y:S01]  /*0240*/  IADD3 R10, PT, PT, R0.reuse, 0x18, RZ ;  /* 0x00000018000a7810 */ /* 0x040fe20007ffe0ff */
[CCC-:B------:R-:W-:Y:S01]  /*0250*/  IMAD R26, R0.reuse, R3.reuse, R9.reuse ;  /* 0x00000003001a7224 */ /* 0x1c0fe200078e0209 */
[C---:B------:R-:W-:Y:S02]  /*0260*/  IADD3 R12, PT, PT, R0.reuse, 0x10, RZ ;  /* 0x00000010000c7810 */ /* 0x040fe40007ffe0ff */
[----:B------:R-:W-:Y:S01]  /*0270*/  IADD3 R14, PT, PT, R0, 0x8, RZ ;  /* 0x00000008000e7810 */ /* 0x000fe20007ffe0ff */
[-CC-:B------:R-:W-:Y:S01]  /*0280*/  IMAD R10, R10, R3.reuse, R9.reuse ;  /* 0x000000030a0a7224 */ /* 0x180fe200078e0209 */
[----:B------:R-:W-:Y:S01]  /*0290*/  LOP3.LUT R7, R8, 0xffffffc, RZ, 0xc0, !PT ;  /* 0x0ffffffc08077812 */ /* 0x000fe200078ec0ff */
[-CC-:B------:R-:W-:Y:S01]  /*02a0*/  IMAD R12, R12, R3.reuse, R9.reuse ;  /* 0x000000030c0c7224 */ /* 0x180fe200078e0209 */
[C---:B------:R-:W-:Y:S01]  /*02b0*/  LEA R26, R11.reuse, R26, 0x3 ;  /* 0x0000001a0b1a7211 */ /* 0x040fe200078e18ff */
[----:B------:R-:W-:Y:S01]  /*02c0*/  IMAD R14, R14, R3, R9 ;  /* 0x000000030e0e7224 */ /* 0x000fe200078e0209 */
[----:B------:R-:W-:-:S02]  /*02d0*/  LEA R32, R11, R10, 0x3 ;  /* 0x0000000a0b207211 */ /* 0x000fc400078e18ff */
[C---:B------:R-:W-:Y:S02]  /*02e0*/  LEA R30, R11.reuse, R12, 0x3 ;  /* 0x0000000c0b1e7211 */ /* 0x040fe400078e18ff */
[----:B------:R-:W-:Y:S02]  /*02f0*/  LEA R28, R11, R14, 0x3 ;  /* 0x0000000e0b1c7211 */ /* 0x000fe400078e18ff */
[----:B------:R-:W-:Y:S02]  /*0300*/  MOV R15, RZ ;  /* 0x000000ff000f7202 */ /* 0x000fe40000000f00 */
[----:B------:R-:W-:Y:S02]  /*0310*/  MOV R25, R20 ;  /* 0x0000001400197202 */ /* 0x000fe40000000f00 */
[----:B------:R-:W-:-:S07]  /*0320*/  IADD3 R27, PT, PT, -R7, RZ, RZ ;  /* 0x000000ff071b7210 */ /* 0x000fce0007ffe1ff */
.L_x_2:
[----:B------:R-:W1:Y:S08]  /*0330*/  LDC.64 R34, c[0x0][0x380] ;  /* 0x0000e000ff227b82 */ /* 0x000e700000000a00 */
[----:B------:R-:W2:Y:S01]  /*0340*/  LDC.64 R16, c[0x0][0x388] ;  /* 0x0000e200ff107b82 */ /* 0x000ea20000000a00 */
[----:B-1----:R-:W-:-:S05]  /*0350*/  IMAD.WIDE R34, R25, 0x4, R34 ;  /* 0x0000000419227825 */ /* 0x002fca00078e0222 */
[----:B0-----:R-:W3:Y:S01]  /*0360*/  LDG.E R19, desc[UR8][R34.64] ;  /* 0x0000000822137981 */ /* 0x001ee2000c1e1900 */
[----:B--2---:R-:W-:-:S06]  /*0370*/  IMAD.WIDE.U32 R12, R26, 0x4, R16 ;  /* 0x000000041a0c7825 */ /* 0x004fcc00078e0010 */
[----:B------:R-:W2:Y:S04]  /*0380*/  LDG.E R13, desc[UR8][R12.64] ;  /* 0x000000080c0d7981 */ /* 0x000ea8000c1e1900 */
[----:B---3--:R-:W-:Y:S04]  /*0390*/  STS [R2], R19 ;  /* 0x0000001302007388 */ /* 0x008fe80000000800 */
[----:B--2---:R-:W-:Y:S01]  /*03a0*/  STS [R4], R13 ;  /* 0x0000000d04007388 */ /* 0x004fe20000000800 */
[----:B------:R-:W-:Y:S06]  /*03b0*/  BAR.SYNC.DEFER_BLOCKING 0x0 ;  /* 0x0000000000007b1d */ /* 0x000fec0000010000 */
[----:B------:R-:W-:Y:S04]  /*03c0*/  LDS R14, [R5] ;  /* 0x00000000050e7984 */ /* 0x000fe80000000800 */
[----:B------:R-:W0:Y:S04]  /*03d0*/  LDS.128 R8, [R6] ;  /* 0x0000000006087984 */ /* 0x000e280000000c00 */
[----:B------:R-:W1:Y:S04]  /*03e0*/  LDS R29, [R5+0x20] ;  /* 0x00002000051d7984 */ /* 0x000e680000000800 */
[----:B------:R-:W2:Y:S04]  /*03f0*/  LDS R18, [R5+0x40] ;  /* 0x0000400005127984 */ /* 0x000ea80000000800 */
[----:B------:R-:W3:Y:S04]  /*0400*/  LDS R31, [R5+0x60] ;  /* 0x00006000051f7984 */ /* 0x000ee80000000800 */
[----:B------:R-:W-:Y:S04]  /*0410*/  LDS R13, [R5+0x80] ;  /* 0x00008000050d7984 */ /* 0x000fe80000000800 */
[----:B------:R-:W-:Y:S01]  /*0420*/  LDS R36, [R5+0xe0] ;  /* 0x0000e00005247984 */ /* 0x000fe20000000800 */
[----:B0-----:R-:W-:-:S03]  /*0430*/  FFMA R8, R8, R14, R15 ;  /* 0x0000000e08087223 */ /* 0x001fc6000000000f */
[----:B------:R-:W-:Y:S01]  /*0440*/  LDS R15, [R5+0xa0] ;  /* 0x0000a000050f7984 */ /* 0x000fe20000000800 */
[----:B-1----:R-:W-:-:S03]  /*0450*/  FFMA R9, R29, R9, R8 ;  /* 0x000000091d097223 */ /* 0x002fc60000000008 */
[----:B------:R-:W-:Y:S01]  /*0460*/  LDS R29, [R5+0xc0] ;  /* 0x0000c000051d7984 */ /* 0x000fe20000000800 */
[----:B--2---:R-:W-:-:S04]  /*0470*/  FFMA R10, R18, R10, R9 ;  /* 0x0000000a120a7223 */ /* 0x004fc80000000009 */
[----:B---3--:R-:W-:Y:S02]  /*0480*/  FFMA R31, R31, R11, R10 ;  /* 0x0000000b1f1f7223 */ /* 0x008fe4000000000a */
[----:B------:R-:W0:Y:S01]  /*0490*/  LDS.128 R8, [R6+0x10] ;  /* 0x0000100006087984 */ /* 0x000e220000000c00 */
[----:B------:R-:W-:Y:S01]  /*04a0*/  BAR.SYNC.DEFER_BLOCKING 0x0 ;  /* 0x0000000000007b1d */ /* 0x000fe20000010000 */
[----:B------:R-:W-:-:S05]  /*04b0*/  IMAD.WIDE.U32 R18, R28, 0x4, R16 ;  /* 0x000000041c127825 */ /* 0x000fca00078e0010 */
[----:B------:R-:W2:Y:S04]  /*04c0*/  LDG.E R33, desc[UR8][R34.64+0x20] ;  /* 0x0000200822217981 */ /* 0x000ea8000c1e1900 */
[----:B------:R-:W3:Y:S01]  /*04d0*/  LDG.E R19, desc[UR8][R18.64] ;  /* 0x0000000812137981 */ /* 0x000ee2000c1e1900 */
[----:B0-----:R-:W-:-:S04]  /*04e0*/  FFMA R8, R8, R13, R31 ;  /* 0x0000000d08087223 */ /* 0x001fc8000000001f */
[----:B------:R-:W-:-:S04]  /*04f0*/  FFMA R8, R15, R9, R8 ;  /* 0x000000090f087223 */ /* 0x000fc80000000008 */
[----:B------:R-:W-:-:S04]  /*0500*/  FFMA R29, R29, R10, R8 ;  /* 0x0000000a1d1d7223 */ /* 0x000fc80000000008 */
[----:B------:R-:W-:Y:S01]  /*0510*/  FFMA R11, R36, R11, R29 ;  /* 0x0000000b240b7223 */ /* 0x000fe2000000001d */
[----:B--2---:R-:W-:Y:S04]  /*0520*/  STS [R2], R33 ;  /* 0x0000002102007388 */ /* 0x004fe80000000800 */
[----:B---3--:R-:W-:Y:S01]  /*0530*/  STS [R4], R19 ;  /* 0x0000001304007388 */ /* 0x008fe20000000800 */
[----:B------:R-:W-:Y:S06]  /*0540*/  BAR.SYNC.DEFER_BLOCKING 0x0 ;  /* 0x0000000000007b1d */ /* 0x000fec0000010000 */
[----:B------:R-:W-:Y:S04]  /*0550*/  LDS R9, [R5] ;  /* 0x0000000005097984 */ /* 0x000fe80000000800 */
[----:B------:R-:W0:Y:S04]  /*0560*/  LDS.128 R12, [R6] ;  /* 0x00000000060c7984 */ /* 0x000e280000000c00 */
[----:B------:R-:W1:Y:S04]  /*0570*/  LDS R31, [R5+0x20] ;  /* 0x00002000051f7984 */ /* 0x000e680000000800 */
[----:B------:R-:W2:Y:S04]  /*0580*/  LDS R10, [R5+0x40] ;  /* 0x00004000050a7984 */ /* 0x000ea80000000800 */
[----:B------:R-:W3:Y:S04]  /*0590*/  LDS R8, [R5+0x60] ;  /* 0x0000600005087984 */ /* 0x000ee80000000800 */
[----:B------:R-:W-:Y:S04]  /*05a0*/  LDS R33, [R5+0xa0] ;  /* 0x0000a00005217984 */ /* 0x000fe80000000800 */
[----:B------:R-:W-:Y:S04]  /*05b0*/  LDS R29, [R5+0xc0] ;  /* 0x0000c000051d7984 */ /* 0x000fe80000000800 */
[----:B------:R-:W-:Y:S01]  /*05c0*/  LDS R36, [R5+0xe0] ;  /* 0x0000e00005247984 */ /* 0x000fe20000000800 */
[----:B0-----:R-:W-:-:S03]  /*05d0*/  FFMA R12, R12, R9, R11 ;  /* 0x000000090c0c7223 */ /* 0x001fc6000000000b */
[----:B------:R-:W-:Y:S01]  /*05e0*/  LDS R9, [R5+0x80] ;  /* 0x0000800005097984 */ /* 0x000fe20000000800 */
[----:B-1----:R-:W-:-:S04]  /*05f0*/  FFMA R13, R31, R13, R12 ;  /* 0x0000000d1f0d7223 */ /* 0x002fc8000000000c */
        /* <DEDUP_REMOVED lines=11> */
[----:B------:R-:W-:Y:S01]  /*06b0*/  IMAD.WIDE.U32 R16, R32, 0x4, R16 ;  /* 0x0000000420107825 */ /* 0x000fe200078e0010 */
[----:B--2---:R-:W-:Y:S04]  /*06c0*/  STS [R2], R37 ;  /* 0x0000002502007388 */ /* 0x004fe80000000800 */
[----:B---3--:R-:W-:Y:S01]  /*06d0*/  STS [R4], R19 ;  /* 0x0000001304007388 */ /* 0x008fe20000000800 */
[----:B------:R-:W-:Y:S06]  /*06e0*/  BAR.SYNC.DEFER_BLOCKING 0x0 ;  /* 0x0000000000007b1d */ /* 0x000fec0000010000 */
[----:B------:R-:W-:Y:S04]  /*06f0*/  LDS R31, [R5] ;  /* 0x00000000051f7984 */ /* 0x000fe80000000800 */
[----:B------:R-:W0:Y:S04]  /*0700*/  LDS.128 R8, [R6] ;  /* 0x0000000006087984 */ /* 0x000e280000000c00 */
[----:B------:R-:W1:Y:S04]  /*0710*/  LDS R33, [R5+0x20] ;  /* 0x0000200005217984 */ /* 0x000e680000000800 */
[----:B------:R-:W2:Y:S04]  /*0720*/  LDS R13, [R5+0x40] ;  /* 0x00004000050d7984 */ /* 0x000ea80000000800 */
[----:B------:R-:W-:Y:S01]  /*0730*/  LDS R36, [R5+0xe0] ;  /* 0x0000e00005247984 */ /* 0x000fe20000000800 */
[----:B0-----:R-:W-:-:S03]  /*0740*/  FFMA R8, R8, R31, R15 ;  /* 0x0000001f08087223 */ /* 0x001fc6000000000f */
[----:B------:R-:W-:Y:S01]  /*0750*/  LDS R31, [R5+0x80] ;  /* 0x00008000051f7984 */ /* 0x000fe20000000800 */
[----:B-1----:R-:W-:-:S03]  /*0760*/  FFMA R12, R33, R9, R8 ;  /* 0x00000009210c7223 */ /* 0x002fc60000000008 */
[----:B------:R-:W0:Y:S01]  /*0770*/  LDS R8, [R5+0x60] ;  /* 0x0000600005087984 */ /* 0x000e220000000800 */
[----:B--2---:R-:W-:-:S03]  /*0780*/  FFMA R9, R13, R10, R12 ;  /* 0x0000000a0d097223 */ /* 0x004fc6000000000c */
[----:B------:R-:W-:Y:S04]  /*0790*/  LDS R10, [R5+0xa0] ;  /* 0x0000a000050a7984 */ /* 0x000fe80000000800 */
[----:B------:R-:W-:Y:S04]  /*07a0*/  LDS R33, [R5+0xc0] ;  /* 0x0000c00005217984 */ /* 0x000fe80000000800 */
[----:B------:R-:W1:Y:S01]  /*07b0*/  LDS.128 R12, [R6+0x10] ;  /* 0x00001000060c7984 */ /* 0x000e620000000c00 */
[----:B------:R-:W-:Y:S06]  /*07c0*/  BAR.SYNC.DEFER_BLOCKING 0x0 ;  /* 0x0000000000007b1d */ /* 0x000fec0000010000 */
[----:B------:R-:W2:Y:S04]  /*07d0*/  LDG.E R35, desc[UR8][R34.64+0x60] ;  /* 0x0000600822237981 */ /* 0x000ea8000c1e1900 */
[----:B------:R-:W3:Y:S01]  /*07e0*/  LDG.E R37, desc[UR8][R16.64] ;  /* 0x0000000810257981 */ /* 0x000ee2000c1e1900 */
[----:B0-----:R-:W-:-:S04]  /*07f0*/  FFMA R9, R8, R11, R9 ;  /* 0x0000000b08097223 */ /* 0x001fc80000000009 */
[----:B-1----:R-:W-:-:S04]  /*0800*/  FFMA R9, R12, R31, R9 ;  /* 0x0000001f0c097223 */ /* 0x002fc80000000009 */
[----:B------:R-:W-:-:S04]  /*0810*/  FFMA R10, R10, R13, R9 ;  /* 0x0000000d0a0a7223 */ /* 0x000fc80000000009 */
[----:B------:R-:W-:-:S04]  /*0820*/  FFMA R33, R33, R14, R10 ;  /* 0x0000000e21217223 */ /* 0x000fc8000000000a */
[----:B------:R-:W-:Y:S01]  /*0830*/  FFMA R33, R36, R15, R33 ;  /* 0x0000000f24217223 */ /* 0x000fe20000000021 */
[----:B------:R-:W-:-:S04]  /*0840*/  IADD3 R27, PT, PT, R27, 0x4, RZ ;  /* 0x000000041b1b7810 */ /* 0x000fc80007ffe0ff */
[----:B------:R-:W-:Y:S02]  /*0850*/  ISETP.NE.AND P1, PT, R27, RZ, PT ;  /* 0x000000ff1b00720c */ /* 0x000fe40003f25270 */
[----:B------:R-:W-:Y:S02]  /*0860*/  IADD3 R25, PT, PT, R25, 0x20, RZ ;  /* 0x0000002019197810 */ /* 0x000fe40007ffe0ff */
[C---:B------:R-:W-:Y:S02]  /*0870*/  LEA R32, R3.reuse, R32, 0x5 ;  /* 0x0000002003207211 */ /* 0x040fe400078e28ff */
[C---:B------:R-:W-:Y:S02]  /*0880*/  LEA R30, R3.reuse, R30, 0x5 ;  /* 0x0000001e031e7211 */ /* 0x040fe400078e28ff */
[C---:B------:R-:W-:Y:S02]  /*0890*/  LEA R28, R3.reuse, R28, 0x5 ;  /* 0x0000001c031c7211 */ /* 0x040fe400078e28ff */
[----:B------:R-:W-:Y:S01]  /*08a0*/  LEA R26, R3, R26, 0x5 ;  /* 0x0000001a031a7211 */ /* 0x000fe200078e28ff */
        /* <DEDUP_REMOVED lines=9> */
[----:B------:R-:W4:Y:S04]  /*0940*/  LDS.128 R8, [R6+0x10] ;  /* 0x0000100006087984 */ /* 0x000f280000000c00 */
[----:B------:R-:W5:Y:S01]  /*0950*/  LDS R34, [R5+0xa0] ;  /* 0x0000a00005227984 */ /* 0x000f620000000800 */
[----:B0-----:R-:W-:-:S03]  /*0960*/  FFMA R33, R16, R29, R33 ;  /* 0x0000001d10217223 */ /* 0x001fc60000000021 */
[----:B------:R-:W0:Y:S04]  /*0970*/  LDS R29, [R5+0xc0] ;  /* 0x0000c000051d7984 */ /* 0x000e280000000800 */
[----:B------:R-:W0:Y:S01]  /*0980*/  LDS R16, [R5+0xe0] ;  /* 0x0000e00005107984 */ /* 0x000e220000000800 */
[----:B-1----:R-:W-:-:S04]  /*0990*/  FFMA R12, R12, R17, R33 ;  /* 0x000000110c0c7223 */ /* 0x002fc80000000021 */
[----:B--2---:R-:W-:-:S04]  /*09a0*/  FFMA R13, R13, R18, R12 ;  /* 0x000000120d0d7223 */ /* 0x004fc8000000000c */
[----:B---3--:R-:W-:-:S04]  /*09b0*/  FFMA R13, R14, R19, R13 ;  /* 0x000000130e0d7223 */ /* 0x008fc8000000000d */
[----:B----4-:R-:W-:-:S04]  /*09c0*/  FFMA R13, R8, R15, R13 ;  /* 0x0000000f080d7223 */ /* 0x010fc8000000000d */
[----:B-----5:R-:W-:-:S04]  /*09d0*/  FFMA R34, R34, R9, R13 ;  /* 0x0000000922227223 */ /* 0x020fc8000000000d */
[----:B0-----:R-:W-:-:S04]  /*09e0*/  FFMA R29, R29, R10, R34 ;  /* 0x0000000a1d1d7223 */ /* 0x001fc80000000022 */
[----:B------:R-:W-:Y:S01]  /*09f0*/  FFMA R15, R16, R11, R29 ;  /* 0x0000000b100f7223 */ /* 0x000fe2000000001d */
[----:B------:R-:W-:Y:S06]  /*0a00*/  BAR.SYNC.DEFER_BLOCKING 0x0 ;  /* 0x0000000000007b1d */ /* 0x000fec0000010000 */
[----:B------:R-:W-:Y:S05]  /*0a10*/  @P1 BRA `(.L_x_2) ;  /* 0xfffffff800441947 */ /* 0x000fea000383ffff */
.L_x_1:
[----:B------:R-:W-:Y:S05]  /*0a20*/  @!P0 BRA `(.L_x_0) ;  /* 0x0000000400788947 */ /* 0x000fea0003800000 */
[----:B------:R-:W-:Y:S02]  /*0a30*/  ISETP.NE.AND P0, PT, R23, 0x1, PT ;  /* 0x000000011700780c */ /* 0x000fe40003f05270 */
[----:B------:R-:W-:-:S11]  /*0a40*/  LOP3.LUT P1, RZ, R3, 0x8, RZ, 0xc0, !PT ;  /* 0x0000000803ff7812 */ /* 0x000fd6000782c0ff */
[----:B------:R-:W-:Y:S05]  /*0a50*/  @!P0 BRA `(.L_x_3) ;  /* 0x0000000000ec8947 */ /* 0x000fea0003800000 */
[----:B------:R-:W1:Y:S01]  /*0a60*/  LDC.64 R26, c[0x0][0x380] ;  /* 0x0000e000ff1a7b82 */ /* 0x000e620000000a00 */
[C---:B------:R-:W-:Y:S02]  /*0a70*/  LEA R10, R7.reuse, R0, 0x3 ;  /* 0x00000000070a7211 */ /* 0x040fe400078e18ff */
[----:B------:R-:W-:-:S03]  /*0a80*/  LEA R9, R7, R20, 0x3 ;  /* 0x0000001407097211 */ /* 0x000fc600078e18ff */
[----:B------:R-:W-:Y:S02]  /*0a90*/  IMAD R11, R10, R3, R22 ;  /* 0x000000030a0b7224 */ /* 0x000fe400078e0216 */
[----:B------:R-:W2:Y:S01]  /*0aa0*/  LDC.64 R28, c[0x0][0x388] ;  /* 0x0000e200ff1c7b82 */ /* 0x000ea20000000a00 */
[----:B-1----:R-:W-:-:S04]  /*0ab0*/  IMAD.WIDE R26, R9, 0x4, R26 ;  /* 0x00000004091a7825 */ /* 0x002fc800078e021a */
[----:B--2---:R-:W-:Y:S02]  /*0ac0*/  IMAD.WIDE.U32 R8, R11, 0x4, R28 ;  /* 0x000000040b087825 */ /* 0x004fe400078e001c */
[----:B0-----:R-:W2:Y:S04]  /*0ad0*/  LDG.E R11, desc[UR8][R26.64] ;  /* 0x000000081a0b7981 */ /* 0x001ea8000c1e1900 */
[----:B------:R-:W3:Y:S01]  /*0ae0*/  LDG.E R9, desc[UR8][R8.64] ;  /* 0x0000000808097981 */ /* 0x000ee2000c1e1900 */
[----:B------:R-:W-:-:S05]  /*0af0*/  IADD3 R10, PT, PT, R10, 0x8, RZ ;  /* 0x000000080a0a7810 */ /* 0x000fca0007ffe0ff */
[----:B------:R-:W-:-:S04]  /*0b00*/  IMAD R13, R10, R3, R22 ;  /* 0x000000030a0d7224 */ /* 0x000fc800078e0216 */
[----:B------:R-:W-:Y:S01]  /*0b10*/  IMAD.WIDE.U32 R28, R13, 0x4, R28 ;  /* 0x000000040d1c7825 */ /* 0x000fe200078e001c */
[----:B--2---:R-:W-:Y:S04]  /*0b20*/  STS [R2], R11 ;  /* 0x0000000b02007388 */ /* 0x004fe80000000800 */
[----:B---3--:R-:W-:Y:S01]  /*0b30*/  STS [R4], R9 ;  /* 0x0000000904007388 */ /* 0x008fe20000000800 */
[----:B------:R-:W-:Y:S06]  /*0b40*/  BAR.SYNC.DEFER_BLOCKING 0x0 ;  /* 0x0000000000007b1d */ /* 0x000fec0000010000 */
[----:B------:R-:W-:Y:S04]  /*0b50*/  LDS R12, [R5] ;  /* 0x00000000050c7984 */ /* 0x000fe80000000800 */
[----:B------:R-:W-:Y:S04]  /*0b60*/  LDS R36, [R5+0x20] ;  /* 0x0000200005247984 */ /* 0x000fe80000000800 */
[----:B------:R-:W-:Y:S04]  /*0b70*/  LDS R33, [R5+0x40] ;  /* 0x0000400005217984 */ /* 0x000fe80000000800 */
[----:B------:R-:W-:Y:S04]  /*0b80*/  LDS R34, [R5+0x60] ;  /* 0x0000600005227984 */ /* 0x000fe80000000800 */
[----:B------:R-:W-:Y:S04]  /*0b90*/  LDS R25, [R5+0x80] ;  /* 0x0000800005197984 */ /* 0x000fe80000000800 */
[----:B------:R-:W-:Y:S04]  /*0ba0*/  LDS R32, [R5+0xa0] ;  /* 0x0000a00005207984 */ /* 0x000fe80000000800 */
[----:B------:R-:W-:Y:S04]  /*0bb0*/  LDS R23, [R5+0xc0] ;  /* 0x0000c00005177984 */ /* 0x000fe80000000800 */
[----:B------:R-:W-:Y:S04]  /*0bc0*/  LDS R30, [R5+0xe0] ;  /* 0x0000e000051e7984 */ /* 0x000fe80000000800 */
[----:B------:R-:W0:Y:S04]  /*0bd0*/  LDS.128 R16, [R6] ;  /* 0x0000000006107984 */ /* 0x000e280000000c00 */
[----:B------:R-:W1:Y:S01]  /*0be0*/  LDS.128 R8, [R6+0x10] ;  /* 0x0000100006087984 */ /* 0x000e620000000c00 */
[----:B------:R-:W-:Y:S06]  /*0bf0*/  BAR.SYNC.DEFER_BLOCKING 0x0 ;  /* 0x0000000000007b1d */ /* 0x000fec0000010000 */
[----:B------:R-:W2:Y:S04]  /*0c00*/  LDG.E R37, desc[UR8][R26.64+0x20] ;  /* 0x000020081a257981 */ /* 0x000ea8000c1e1900 */
[----:B------:R1:W3:Y:S01]  /*0c10*/  LDG.E R28, desc[UR8][R28.64] ;  /* 0x000000081c1c7981 */ /* 0x0002e2000c1e1900 */
[----:B------:R-:W-:Y:S01]  /*0c20*/  IADD3 R7, PT, PT, R7, 0x2, RZ ;  /* 0x0000000207077810 */ /* 0x000fe20007ffe0ff */
[----:B0-----:R-:W-:-:S04]  /*0c30*/  FFMA R35, R16, R12, R15 ;  /* 0x0000000c10237223 */ /* 0x001fc8000000000f */
[----:B------:R-:W-:-:S04]  /*0c40*/  FFMA R16, R36, R17, R35 ;  /* 0x0000001124107223 */ /* 0x000fc80000000023 */
[----:B------:R-:W-:-:S04]  /*0c50*/  FFMA R33, R33, R18, R16 ;  /* 0x0000001221217223 */ /* 0x000fc80000000010 */
[----:B------:R-:W-:-:S04]  /*0c60*/  FFMA R19, R34, R19, R33 ;  /* 0x0000001322137223 */ /* 0x000fc80000000021 */
[----:B-1----:R-:W-:-:S04]  /*0c70*/  FFMA R29, R8, R25, R19 ;  /* 0x00000019081d7223 */ /* 0x002fc80000000013 */
        /* <DEDUP_REMOVED lines=13> */
[----:B------:R-:W5:Y:S04]  /*0d50*/  LDS R8, [R5+0xa0] ;  /* 0x0000a00005087984 */ /* 0x000f680000000800 */
[----:B------:R-:W5:Y:S04]  /*0d60*/  LDS R9, [R5+0xc0] ;  /* 0x0000c00005097984 */ /* 0x000f680000000800 */
[----:B------:R-:W5:Y:S01]  /*0d70*/  LDS R28, [R5+0xe0] ;  /* 0x0000e000051c7984 */ /* 0x000f620000000800 */
[----:B0-----:R-:W-:-:S04]  /*0d80*/  FFMA R11, R12, R31, R11 ;  /* 0x0000001f0c0b7223 */ /* 0x001fc8000000000b */
[----:B-1----:R-:W-:-:S04]  /*0d90*/  FFMA R36, R36, R13, R11 ;  /* 0x0000000d24247223 */ /* 0x002fc8000000000b */
[----:B--2---:R-:W-:-:S04]  /*0da0*/  FFMA R27, R27, R14, R36 ;  /* 0x0000000e1b1b7223 */ /* 0x004fc80000000024 */
[----:B---3--:R-:W-:-:S04]  /*0db0*/  FFMA R15, R26, R15, R27 ;  /* 0x0000000f1a0f7223 */ /* 0x008fc8000000001b */
[----:B----4-:R-:W-:-:S04]  /*0dc0*/  FFMA R15, R16, R25, R15 ;  /* 0x00000019100f7223 */ /* 0x010fc8000000000f */
[----:B-----5:R-:W-:-:S04]  /*0dd0*/  FFMA R8, R8, R17, R15 ;  /* 0x0000001108087223 */ /* 0x020fc8000000000f */
[----:B------:R-:W-:-:S04]  /*0de0*/  FFMA R9, R9, R18, R8 ;  /* 0x0000001209097223 */ /* 0x000fc80000000008 */
[----:B------:R-:W-:Y:S01]  /*0df0*/  FFMA R15, R28, R19, R9 ;  /* 0x000000131c0f7223 */ /* 0x000fe20000000009 */
[----:B------:R-:W-:Y:S06]  /*0e00*/  BAR.SYNC.DEFER_BLOCKING 0x0 ;  /* 0x0000000000007b1d */ /* 0x000fec0000010000 */
.L_x_3:
[----:B------:R-:W-:Y:S05]  /*0e10*/  @!P1 BRA `(.L_x_0) ;  /* 0x00000000007c9947 */ /* 0x000fea0003800000 */
[----:B------:R-:W1:Y:S01]  /*0e20*/  LDC.64 R12, c[0x0][0x380] ;  /* 0x0000e000ff0c7b82 */ /* 0x000e620000000a00 */
[C---:B------:R-:W-:Y:S02]  /*0e30*/  LEA R0, R7.reuse, R0, 0x3 ;  /* 0x0000000007007211 */ /* 0x040fe400078e18ff */
[----:B------:R-:W-:-:S03]  /*0e40*/  LEA R7, R7, R20, 0x3 ;  /* 0x0000001407077211 */ /* 0x000fc600078e18ff */
[----:B------:R-:W-:Y:S02]  /*0e50*/  IMAD R23, R0, R3, R22 ;  /* 0x0000000300177224 */ /* 0x000fe400078e0216 */
[----:B------:R-:W2:Y:S01]  /*0e60*/  LDC.64 R8, c[0x0][0x388] ;  /* 0x0000e200ff087b82 */ /* 0x000ea20000000a00 */
[----:B-1----:R-:W-:-:S06]  /*0e70*/  IMAD.WIDE R12, R7, 0x4, R12 ;  /* 0x00000004070c7825 */ /* 0x002fcc00078e020c */
        /* <DEDUP_REMOVED lines=25> */
.L_x_0:
[----:B------:R-:W1:Y:S01]  /*1010*/  LDC.64 R4, c[0x0][0x390] ;  /* 0x0000e400ff047b82 */ /* 0x000e620000000a00 */
[----:B------:R-:W-:-:S04]  /*1020*/  IMAD R3, R21, R3, R24 ;  /* 0x0000000315037224 */ /* 0x000fc800078e0218 */
[----:B-1----:R-:W-:-:S05]  /*1030*/  IMAD.WIDE R2, R3, 0x4, R4 ;  /* 0x0000000403027825 */ /* 0x002fca00078e0204 */
[----:B0-----:R-:W-:Y:S01]  /*1040*/  STG.E desc[UR8][R2.64], R15 ;  /* 0x0000000f02007986 */ /* 0x001fe2000c101908 */
[----:B------:R-:W-:Y:S05]  /*1050*/  EXIT ;  /* 0x000000000000794d */ /* 0x000fea0003800000 */
.L_x_4:
[----:B------:R-:W-:-:S00]  /*1060*/  BRA `(.L_x_4) ;  /* 0xfffffffc00fc7947 */ /* 0x000fc0000383ffff */
[----:B------:R-:W-:-:S00]  /*1070*/  NOP ;  /* 0x0000000000007918 */ /* 0x000fc00000000000 */
        /* <DEDUP_REMOVED lines=8> */
.L_x_10:


//--------------------- .text._Z13gemm_baselinePfS_S_i --------------------------
	.section	.text._Z13gemm_baselinePfS_S_i,"ax",@progbits
	.align	128
        .global         _Z13gemm_baselinePfS_S_i
        .type           _Z13gemm_baselinePfS_S_i,@function
        .size           _Z13gemm_baselinePfS_S_i,(.L_x_11 - _Z13gemm_baselinePfS_S_i)
        .other          _Z13gemm_baselinePfS_S_i,@"STO_CUDA_ENTRY STV_DEFAULT"
_Z13gemm_baselinePfS_S_i:
.text._Z13gemm_baselinePfS_S_i:
[----:B------:R-:W-:Y:S01]  /*0000*/  LDC R1, c[0x0][0x37c] ;  /* 0x0000df00ff017b82 */ /* 0x000fe20000000800 */
[----:B------:R-:W0:Y:S07]  /*0010*/  S2R R3, SR_TID.X ;  /* 0x0000000000037919 */ /* 0x000e2e0000002100 */
[----:B------:R-:W1:Y:S01]  /*0020*/  S2UR UR4, SR_CTAID.Y ;  /* 0x00000000000479c3 */ /* 0x000e620000002600 */
[----:B------:R-:W2:Y:S07]  /*0030*/  S2R R9, SR_TID.Y ;  /* 0x0000000000097919 */ /* 0x000eae0000002200 */
[----:B------:R-:W0:Y:S08]  /*0040*/  S2UR UR6, SR_CTAID.X ;  /* 0x00000000000679c3 */ /* 0x000e300000002500 */
[----:B------:R-:W0:Y:S01]  /*0050*/  LDC R4, c[0x0][0x360] ;  /* 0x0000d800ff047b82 */ /* 0x000e220000000800 */
[----:B------:R-:W1:Y:S07]  /*0060*/  LDCU UR5, c[0x0][0x364] ;  /* 0x00006c80ff0577ac */ /* 0x000e6e0008000800 */
[----:B------:R-:W3:Y:S01]  /*0070*/  LDC R0, c[0x0][0x398] ;  /* 0x0000e600ff007b82 */ /* 0x000ee20000000800 */
[----:B-1----:R-:W-:Y:S01]  /*0080*/  UIMAD UR4, UR4, UR5, URZ ;  /* 0x00000005040472a4 */ /* 0x002fe2000f8e02ff */
[----:B0-----:R-:W-:-:S05]  /*0090*/  IMAD R4, R4, UR6, R3 ;  /* 0x0000000604047c24 */ /* 0x001fca000f8e0203 */
[----:B--2---:R-:W-:-:S04]  /*00a0*/  IADD3 R3, PT, PT, R9, UR4, RZ ;  /* 0x0000000409037c10 */ /* 0x004fc8000fffe0ff */
[----:B------:R-:W-:-:S04]  /*00b0*/  VIMNMX R5, PT, PT, R4, R3, !PT ;  /* 0x0000000304057248 */ /* 0x000fc80007fe0100 */
[----:B---3--:R-:W-:-:S13]  /*00c0*/  ISETP.GE.AND P0, PT, R5, R0, PT ;  /* 0x000000000500720c */ /* 0x008fda0003f06270 */
[----:B------:R-:W-:Y:S05]  /*00d0*/  @P0 EXIT ;  /* 0x000000000000094d */ /* 0x000fea0003800000 */
[C---:B------:R-:W-:Y:S01]  /*00e0*/  ISETP.GE.U32.AND P1, PT, R0.reuse, 0x8, PT ;  /* 0x000000080000780c */ /* 0x040fe20003f26070 */
[----:B------:R-:W0:Y:S01]  /*00f0*/  LDCU.64 UR8, c[0x0][0x358] ;  /* 0x00006b00ff0877ac */ /* 0x000e220008000a00 */
[----:B------:R-:W-:Y:S01]  /*0100*/  LOP3.LUT R2, R0, 0x7, RZ, 0xc0, !PT ;  /* 0x0000000700027812 */ /* 0x000fe200078ec0ff */
[----:B------:R-:W-:Y:S02]  /*0110*/  HFMA2 R10, -RZ, RZ, 0, 0 ;  /* 0x00000000ff0a7431 */ /* 0x000fe400000001ff */
[----:B------:R-:W-:Y:S01]  /*0120*/  IMAD R4, R4, R0, RZ ;  /* 0x0000000004047224 */ /* 0x000fe200078e02ff */
[----:B------:R-:W-:Y:S02]  /*0130*/  MOV R7, RZ ;  /* 0x000000ff00077202 */ /* 0x000fe40000000f00 */
[----:B------:R-:W-:-:S05]  /*0140*/  ISETP.NE.AND P0, PT, R2, RZ, PT ;  /* 0x000000ff0200720c */ /* 0x000fca0003f05270 */
[----:B------:R-:W-:Y:S08]  /*0150*/  @!P1 BRA `(.L_x_5) ;  /* 0x0000000000fc9947 */ /* 0x000ff00003800000 */
[----:B------:R-:W1:Y:S01]  /*0160*/  LDCU.64 UR6, c[0x0][0x380] ;  /* 0x00007000ff0677ac */ /* 0x000e620008000a00 */
[C---:B------:R-:W-:Y:S01]  /*0170*/  LOP3.LUT R7, R0.reuse, 0x7ffffff8, RZ, 0xc0, !PT ;  /* 0x7ffffff800077812 */ /* 0x040fe200078ec0ff */
[C-C-:B------:R-:W-:Y:S01]  /*0180*/  IMAD R11, R0.reuse, 0x3, R3.reuse ;  /* 0x00000003000b7824 */ /* 0x140fe200078e0203 */
[CC--:B------:R-:W-:Y:S01]  /*0190*/  LEA R5, R0.reuse, R3.reuse, 0x1 ;  /* 0x0000000300057211 */ /* 0x0c0fe200078e08ff */
[C-C-:B------:R-:W-:Y:S01]  /*01a0*/  IMAD R15, R0.reuse, 0x5, R3.reuse ;  /* 0x00000005000f7824 */ /* 0x140fe200078e0203 */
[CC--:B------:R-:W-:Y:S01]  /*01b0*/  LEA R13, R0.reuse, R3.reuse, 0x2 ;  /* 0x00000003000d7211 */ /* 0x0c0fe200078e10ff */
[C-C-:B------:R-:W-:Y:S01]  /*01c0*/  IMAD R17, R0.reuse, 0x6, R3.reuse ;  /* 0x0000000600117824 */ /* 0x140fe200078e0203 */
[----:B------:R-:W-:Y:S01]  /*01d0*/  MOV R10, RZ ;  /* 0x000000ff000a7202 */ /* 0x000fe20000000f00 */
[----:B------:R-:W-:Y:S01]  /*01e0*/  IMAD R25, R0, 0x7, R3 ;  /* 0x0000000700197824 */ /* 0x000fe200078e0203 */
[----:B------:R-:W-:Y:S02]  /*01f0*/  MOV R8, R4 ;  /* 0x0000000400087202 */ /* 0x000fe40000000f00 */
[----:B------:R-:W-:-:S02]  /*0200*/  MOV R29, R3 ;  /* 0x00000003001d7202 */ /* 0x000fc40000000f00 */
[----:B------:R-:W-:Y:S02]  /*0210*/  IADD3 R6, PT, PT, -R7, RZ, RZ ;  /* 0x000000ff07067210 */ /* 0x000fe40007ffe1ff */
[----:B------:R-:W-:Y:S01]  /*0220*/  IADD3 R9, PT, PT, R0, UR4, R9 ;  /* 0x0000000400097c10 */ /* 0x000fe2000fffe009 */
[----:B-1----:R-:W-:-:S04]  /*0230*/  UIADD3 UR5, UP0, UPT, UR6, 0x10, URZ ;  /* 0x0000001006057890 */ /* 0x002fc8000ff1e0ff */
[----:B------:R-:W-:-:S12]  /*0240*/  UIADD3.X UR4, UPT, UPT, URZ, UR7, URZ, UP0, !UPT ;  /* 0x00000007ff047290 */ /* 0x000fd800087fe4ff */
.L_x_6:
[----:B------:R-:W1:Y:S01]  /*0250*/  LDC.64 R18, c[0x0][0x388] ;  /* 0x0000e200ff127b82 */ /* 0x000e620000000a00 */
[----:B------:R-:W-:Y:S02]  /*0260*/  MOV R20, UR5 ;  /* 0x0000000500147c02 */ /* 0x000fe40008000f00 */
[----:B------:R-:W-:-:S03]  /*0270*/  MOV R21, UR4 ;  /* 0x0000000400157c02 */ /* 0x000fc60008000f00 */
[----:B------:R-:W-:-:S05]  /*0280*/  IMAD.WIDE R20, R8, 0x4, R20 ;  /* 0x0000000408147825 */ /* 0x000fca00078e0214 */
[----:B0-----:R-:W2:Y:S04]  /*0290*/  LDG.E R12, desc[UR8][R20.64+-0x10] ;  /* 0xfffff008140c7981 */ /* 0x001ea8000c1e1900 */
[----:B------:R-:W3:Y:S04]  /*02a0*/  LDG.E R14, desc[UR8][R20.64+-0xc] ;  /* 0xfffff408140e7981 */ /* 0x000ee8000c1e1900 */
[----:B------:R-:W4:Y:S01]  /*02b0*/  LDG.E R28, desc[UR8][R20.64+-0x8] ;  /* 0xfffff808141c7981 */ /* 0x000f22000c1e1900 */
[----:B-1----:R-:W-:-:S03]  /*02c0*/  IMAD.WIDE.U32 R22, R29, 0x4, R18 ;  /* 0x000000041d167825 */ /* 0x002fc600078e0012 */
[----:B------:R-:W5:Y:S04]  /*02d0*/  LDG.E R16, desc[UR8][R20.64+-0x4] ;  /* 0xfffffc0814107981 */ /* 0x000f68000c1e1900 */
[----:B------:R-:W2:Y:S01]  /*02e0*/  LDG.E R23, desc[UR8][R22.64] ;  /* 0x0000000816177981 */ /* 0x000ea2000c1e1900 */
[----:B------:R-:W-:-:S04]  /*02f0*/  IMAD.WIDE.U32 R26, R9, 0x4, R18 ;  /* 0x00000004091a7825 */ /* 0x000fc800078e0012 */
[----:B--2---:R-:W-:Y:S01]  /*0300*/  FFMA R10, R12, R23, R10 ;  /* 0x000000170c0a7223 */ /* 0x004fe2000000000a */
[--C-:B------:R-:W-:Y:S01]  /*0310*/  IMAD.WIDE.U32 R22, R5, 0x4, R18.reuse ;  /* 0x0000000405167825 */ /* 0x100fe200078e0012 */
[----:B------:R0:W3:Y:S05]  /*0320*/  LDG.E R12, desc[UR8][R26.64] ;  /* 0x000000081a0c7981 */ /* 0x0000ea000c1e1900 */
[----:B------:R-:W4:Y:S01]  /*0330*/  LDG.E R23, desc[UR8][R22.64] ;  /* 0x0000000816177981 */ /* 0x000f22000c1e1900 */
[----:B0-----:R-:W-:-:S05]  /*0340*/  IMAD.WIDE.U32 R26, R11, 0x4, R18 ;  /* 0x000000040b1a7825 */ /* 0x001fca00078e0012 */
[----:B------:R0:W5:Y:S02]  /*0350*/  LDG.E R24, desc[UR8][R26.64] ;  /* 0x000000081a187981 */ /* 0x000164000c1e1900 */
[----:B0-----:R-:W-:-:S04]  /*0360*/  IMAD.WIDE.U32 R26, R13, 0x4, R18 ;  /* 0x000000040d1a7825 */ /* 0x001fc800078e0012 */
[----:B---3--:R-:W-:Y:S02]  /*0370*/  FFMA R10, R14, R12, R10 ;  /* 0x0000000c0e0a7223 */ /* 0x008fe4000000000a */
[----:B------:R-:W2:Y:S02]  /*0380*/  LDG.E R14, desc[UR8][R20.64+0x4] ;  /* 0x00000408140e7981 */ /* 0x000ea4000c1e1900 */
[----:B----4-:R-:W-:Y:S01]  /*0390*/  FFMA R10, R28, R23, R10 ;  /* 0x000000171c0a7223 */ /* 0x010fe2000000000a */
[----:B------:R-:W-:Y:S01]  /*03a0*/  IMAD.WIDE.U32 R22, R15, 0x4, R18 ;  /* 0x000000040f167825 */ /* 0x000fe200078e0012 */
[----:B------:R-:W3:Y:S04]  /*03b0*/  LDG.E R12, desc[UR8][R20.64+0x8] ;  /* 0x00000808140c7981 */ /* 0x000ee8000c1e1900 */
[----:B------:R-:W4:Y:S01]  /*03c0*/  LDG.E R28, desc[UR8][R20.64+0xc] ;  /* 0x00000c08141c7981 */ /* 0x000f22000c1e1900 */
[----:B-----5:R-:W-:-:S03]  /*03d0*/  FFMA R10, R16, R24, R10 ;  /* 0x00000018100a7223 */ /* 0x020fc6000000000a */
[----:B------:R-:W2:Y:S04]  /*03e0*/  LDG.E R23, desc[UR8][R22.64] ;  /* 0x0000000816177981 */ /* 0x000ea8000c1e1900 */
[----:B------:R0:W5:Y:S04]  /*03f0*/  LDG.E R24, desc[UR8][R26.64] ;  /* 0x000000081a187981 */ /* 0x000168000c1e1900 */
[----:B------:R-:W5:Y:S01]  /*0400*/  LDG.E R16, desc[UR8][R20.64] ;  /* 0x0000000814107981 */ /* 0x000f62000c1e1900 */
[----:B0-----:R-:W-:-:S04]  /*0410*/  IMAD.WIDE.U32 R26, R17, 0x4, R18 ;  /* 0x00000004111a7825 */ /* 0x001fc800078e0012 */
[----:B------:R-:W-:Y:S02]  /*0420*/  IMAD.WIDE.U32 R18, R25, 0x4, R18 ;  /* 0x0000000419127825 */ /* 0x000fe400078e0012 */
[----:B------:R-:W3:Y:S04]  /*0430*/  LDG.E R27, desc[UR8][R26.64] ;  /* 0x000000081a1b7981 */ /* 0x000ee8000c1e1900 */
[----:B------:R-:W4:Y:S01]  /*0440*/  LDG.E R19, desc[UR8][R18.64] ;  /* 0x0000000812137981 */ /* 0x000f22000c1e1900 */
[----:B------:R-:W-:-:S04]  /*0450*/  IADD3 R6, PT, PT, R6, 0x8, RZ ;  /* 0x0000000806067810 */ /* 0x000fc80007ffe0ff */
[----:B------:R-:W-:Y:S02]  /*0460*/  ISETP.NE.AND P1, PT, R6, RZ, PT ;  /* 0x000000ff0600720c */ /* 0x000fe40003f25270 */
[C---:B------:R-:W-:Y:S02]  /*0470*/  LEA R9, R0.reuse, R9, 0x3 ;  /* 0x0000000900097211 */ /* 0x040fe400078e18ff */
[C---:B------:R-:W-:Y:S02]  /*0480*/  LEA R5, R0.reuse, R5, 0x3 ;  /* 0x0000000500057211 */ /* 0x040fe400078e18ff */
[C---:B------:R-:W-:Y:S02]  /*0490*/  LEA R11, R0.reuse, R11, 0x3 ;  /* 0x0000000b000b7211 */ /* 0x040fe400078e18ff */
[C---:B------:R-:W-:Y:S02]  /*04a0*/  LEA R13, R0.reuse, R13, 0x3 ;  /* 0x0000000d000d7211 */ /* 0x040fe400078e18ff */
[----:B------:R-:W-:-:S02]  /*04b0*/  LEA R15, R0, R15, 0x3 ;  /* 0x0000000f000f7211 */ /* 0x000fc400078e18ff */
[C---:B------:R-:W-:Y:S02]  /*04c0*/  LEA R17, R0.reuse, R17, 0x3 ;  /* 0x0000001100117211 */ /* 0x040fe400078e18ff */
[C---:B------:R-:W-:Y:S02]  /*04d0*/  LEA R25, R0.reuse, R25, 0x3 ;  /* 0x0000001900197211 */ /* 0x040fe400078e18ff */
[----:B------:R-:W-:Y:S02]  /*04e0*/  LEA R29, R0, R29, 0x3 ;  /* 0x0000001d001d7211 */ /* 0x000fe400078e18ff */
[----:B------:R-:W-:Y:S01]  /*04f0*/  IADD3 R8, PT, PT, R8, 0x8, RZ ;  /* 0x0000000808087810 */ /* 0x000fe20007ffe0ff */
[----:B-----5:R-:W-:-:S04]  /*0500*/  FFMA R10, R16, R24, R10 ;  /* 0x00000018100a7223 */ /* 0x020fc8000000000a */
[----:B--2---:R-:W-:-:S04]  /*0510*/  FFMA R10, R14, R23, R10 ;  /* 0x000000170e0a7223 */ /* 0x004fc8000000000a */
[----:B---3--:R-:W-:-:S04]  /*0520*/  FFMA R10, R12, R27, R10 ;  /* 0x0000001b0c0a7223 */ /* 0x008fc8000000000a */
[----:B----4-:R-:W-:Y:S01]  /*0530*/  FFMA R10, R28, R19, R10 ;  /* 0x000000131c0a7223 */ /* 0x010fe2000000000a */
[----:B------:R-:W-:Y:S06]  /*0540*/  @P1 BRA `(.L_x_6) ;  /* 0xfffffffc00401947 */ /* 0x000fec000383ffff */
.L_x_5:
[----:B------:R-:W-:Y:S05]  /*0550*/  @!P0 BRA `(.L_x_7) ;  /* 0x0000000000e48947 */ /* 0x000fea0003800000 */
[----:B------:R-:W-:Y:S02]  /*0560*/  ISETP.GE.U32.AND P0, PT, R2, 0x4, PT ;  /* 0x000000040200780c */ /* 0x000fe40003f06070 */
[----:B------:R-:W-:-:S04]  /*0570*/  LOP3.LUT R6, R0, 0x3, RZ, 0xc0, !PT ;  /* 0x0000000300067812 */ /* 0x000fc800078ec0ff */
[----:B------:R-:W-:-:S07]  /*0580*/  ISETP.NE.AND P1, PT, R6, RZ, PT ;  /* 0x000000ff0600720c */ /* 0x000fce0003f25270 */
[----:B------:R-:W-:Y:S06]  /*0590*/  @!P0 BRA `(.L_x_8) ;  /* 0x0000000000648947 */ /* 0x000fec0003800000 */
[----:B------:R-:W1:Y:S01]  /*05a0*/  LDC.64 R8, c[0x0][0x388] ;  /* 0x0000e200ff087b82 */ /* 0x000e620000000a00 */
[----:B------:R-:W-:Y:S01]  /*05b0*/  IMAD R19, R7, R0, R3 ;  /* 0x0000000007137224 */ /* 0x000fe200078e0203 */
[----:B------:R-:W-:-:S04]  /*05c0*/  IADD3 R5, PT, PT, R4, R7, RZ ;  /* 0x0000000704057210 */ /* 0x000fc80007ffe0ff */
[-C--:B------:R-:W-:Y:S02]  /*05d0*/  IADD3 R17, PT, PT, R19, R0.reuse, RZ ;  /* 0x0000000013117210 */ /* 0x080fe40007ffe0ff */
[----:B------:R-:W2:Y:S02]  /*05e0*/  LDC.64 R12, c[0x0][0x380] ;  /* 0x0000e000ff0c7b82 */ /* 0x000ea40000000a00 */
[----:B------:R-:W-:Y:S01]  /*05f0*/  IADD3 R11, PT, PT, R17, R0, RZ ;  /* 0x00000000110b7210 */ /* 0x000fe20007ffe0ff */
[----:B-1----:R-:W-:-:S04]  /*0600*/  IMAD.WIDE.U32 R18, R19, 0x4, R8 ;  /* 0x0000000413127825 */ /* 0x002fc800078e0008 */
[----:B------:R-:W-:Y:S02]  /*0610*/  IMAD.WIDE.U32 R16, R17, 0x4, R8 ;  /* 0x0000000411107825 */ /* 0x000fe400078e0008 */
[----:B0-----:R-:W3:Y:S02]  /*0620*/  LDG.E R18, desc[UR8][R18.64] ;  /* 0x0000000812127981 */ /* 0x001ee4000c1e1900 */
[----:B--2---:R-:W-:Y:S02]  /*0630*/  IMAD.WIDE R12, R5, 0x4, R12 ;  /* 0x00000004050c7825 */ /* 0x004fe400078e020c */
[----:B------:R-:W2:Y:S02]  /*0640*/  LDG.E R16, desc[UR8][R16.64] ;  /* 0x0000000810107981 */ /* 0x000ea4000c1e1900 */
[C-C-:B------:R-:W-:Y:S01]  /*0650*/  IMAD.WIDE.U32 R14, R11.reuse, 0x4, R8.reuse ;  /* 0x000000040b0e7825 */ /* 0x140fe200078e0008 */
[----:B------:R-:W-:Y:S01]  /*0660*/  IADD3 R11, PT, PT, R11, R0, RZ ;  /* 0x000000000b0b7210 */ /* 0x000fe20007ffe0ff */
[----:B------:R-:W3:Y:S04]  /*0670*/  LDG.E R5, desc[UR8][R12.64] ;  /* 0x000000080c057981 */ /* 0x000ee8000c1e1900 */
[----:B------:R-:W2:Y:S01]  /*0680*/  LDG.E R2, desc[UR8][R12.64+0x4] ;  /* 0x000004080c027981 */ /* 0x000ea2000c1e1900 */
[----:B------:R-:W-:-:S03]  /*0690*/  IMAD.WIDE.U32 R8, R11, 0x4, R8 ;  /* 0x000000040b087825 */ /* 0x000fc600078e0008 */
[----:B------:R-:W4:Y:S04]  /*06a0*/  LDG.E R14, desc[UR8][R14.64] ;  /* 0x000000080e0e7981 */ /* 0x000f28000c1e1900 */
[----:B------:R-:W4:Y:S04]  /*06b0*/  LDG.E R11, desc[UR8][R12.64+0x8] ;  /* 0x000008080c0b7981 */ /* 0x000f28000c1e1900 */
[----:B------:R-:W5:Y:S04]  /*06c0*/  LDG.E R21, desc[UR8][R12.64+0xc] ;  /* 0x00000c080c157981 */ /* 0x000f68000c1e1900 */
[----:B------:R-:W5:Y:S01]  /*06d0*/  LDG.E R8, desc[UR8][R8.64] ;  /* 0x0000000808087981 */ /* 0x000f62000c1e1900 */
[----:B------:R-:W-:Y:S01]  /*06e0*/  IADD3 R7, PT, PT, R7, 0x4, RZ ;  /* 0x0000000407077810 */ /* 0x000fe20007ffe0ff */
[----:B---3--:R-:W-:-:S04]  /*06f0*/  FFMA R5, R5, R18, R10 ;  /* 0x0000001205057223 */ /* 0x008fc8000000000a */
[----:B--2---:R-:W-:-:S04]  /*0700*/  FFMA R2, R2, R16, R5 ;  /* 0x0000001002027223 */ /* 0x004fc80000000005 */
[----:B----4-:R-:W-:-:S04]  /*0710*/  FFMA R2, R11, R14, R2 ;  /* 0x0000000e0b027223 */ /* 0x010fc80000000002 */
[----:B-----5:R-:W-:-:S07]  /*0720*/  FFMA R10, R21, R8, R2 ;  /* 0x00000008150a7223 */ /* 0x020fce0000000002 */
.L_x_8:
[----:B------:R-:W-:Y:S05]  /*0730*/  @!P1 BRA `(.L_x_7) ;  /* 0x00000000006c9947 */ /* 0x000fea0003800000 */
[----:B------:R-:W1:Y:S01]  /*0740*/  LDC.64 R18, c[0x0][0x388] ;  /* 0x0000e200ff127b82 */ /* 0x000e620000000a00 */
[----:B------:R-:W-:Y:S02]  /*0750*/  ISETP.NE.AND P0, PT, R6, 0x1, PT ;  /* 0x000000010600780c */ /* 0x000fe40003f05270 */
[----:B------:R-:W-:-:S04]  /*0760*/  LOP3.LUT R2, R0, 0x1, RZ, 0xc0, !PT ;  /* 0x0000000100027812 */ /* 0x000fc800078ec0ff */
[----:B------:R-:W-:Y:S01]  /*0770*/  ISETP.NE.U32.AND P1, PT, R2, 0x1, PT ;  /* 0x000000010200780c */ /* 0x000fe20003f25070 */
[----:B------:R-:W2:Y:S06]  /*0780*/  LDC.64 R8, c[0x0][0x380] ;  /* 0x0000e000ff087b82 */ /* 0x000eac0000000a00 */
[C---:B------:R-:W-:Y:S01]  /*0790*/  @P0 IMAD R17, R7.reuse, R0, R3 ;  /* 0x0000000007110224 */ /* 0x040fe200078e0203 */
[----:B------:R-:W-:Y:S01]  /*07a0*/  @P0 IADD3 R5, PT, PT, R4, R7, RZ ;  /* 0x0000000704050210 */ /* 0x000fe20007ffe0ff */
[----:B------:R-:W3:Y:S01]  /*07b0*/  LDC.64 R14, c[0x0][0x380] ;  /* 0x0000e000ff0e7b82 */ /* 0x000ee20000000a00 */
[----:B------:R-:W-:-:S02]  /*07c0*/  @P0 IADD3 R7, PT, PT, R7, 0x2, RZ ;  /* 0x0000000207070810 */ /* 0x000fc40007ffe0ff */
[----:B------:R-:W-:-:S05]  /*07d0*/  @P0 IADD3 R11, PT, PT, R17, R0, RZ ;  /* 0x00000000110b0210 */ /* 0x000fca0007ffe0ff */
[----:B------:R-:W4:Y:S01]  /*07e0*/  LDC.64 R12, c[0x0][0x388] ;  /* 0x0000e200ff0c7b82 */ /* 0x000f220000000a00 */
[----:B-1----:R-:W-:-:S04]  /*07f0*/  @P0 IMAD.WIDE.U32 R16, R17, 0x4, R18 ;  /* 0x0000000411100825 */ /* 0x002fc800078e0012 */
[----:B------:R-:W-:Y:S02]  /*0800*/  @P0 IMAD.WIDE.U32 R18, R11, 0x4, R18 ;  /* 0x000000040b120825 */ /* 0x000fe400078e0012 */
[----:B0-----:R-:W5:Y:S02]  /*0810*/  @P0 LDG.E R16, desc[UR8][R16.64] ;  /* 0x0000000810100981 */ /* 0x001f64000c1e1900 */
[----:B--2---:R-:W-:Y:S01]  /*0820*/  @P0 IMAD.WIDE R8, R5, 0x4, R8 ;  /* 0x0000000405080825 */ /* 0x004fe200078e0208 */
[----:B------:R-:W-:Y:S01]  /*0830*/  @!P1 IADD3 R5, PT, PT, R4, R7, RZ ;  /* 0x0000000704059210 */ /* 0x000fe20007ffe0ff */
[----:B------:R-:W2:Y:S02]  /*0840*/  @P0 LDG.E R18, desc[UR8][R18.64] ;  /* 0x0000000812120981 */ /* 0x000ea4000c1e1900 */
[----:B------:R-:W-:Y:S02]  /*0850*/  @!P1 IMAD R7, R7, R0, R3 ;  /* 0x0000000007079224 */ /* 0x000fe400078e0203 */
[----:B------:R-:W5:Y:S01]  /*0860*/  @P0 LDG.E R11, desc[UR8][R8.64] ;  /* 0x00000008080b0981 */ /* 0x000f62000c1e1900 */
[----:B---3--:R-:W-:-:S03]  /*0870*/  @!P1 IMAD.WIDE R14, R5, 0x4, R14 ;  /* 0x00000004050e9825 */ /* 0x008fc600078e020e */
[----:B------:R-:W2:Y:S04]  /*0880*/  @P0 LDG.E R0, desc[UR8][R8.64+0x4] ;  /* 0x0000040808000981 */ /* 0x000ea8000c1e1900 */
[----:B------:R-:W3:Y:S01]  /*0890*/  @!P1 LDG.E R15, desc[UR8][R14.64] ;  /* 0x000000080e0f9981 */ /* 0x000ee2000c1e1900 */
[----:B----4-:R-:W-:-:S06]  /*08a0*/  @!P1 IMAD.WIDE.U32 R12, R7, 0x4, R12 ;  /* 0x00000004070c9825 */ /* 0x010fcc00078e000c */
[----:B------:R-:W3:Y:S01]  /*08b0*/  @!P1 LDG.E R12, desc[UR8][R12.64] ;  /* 0x000000080c0c9981 */ /* 0x000ee2000c1e1900 */
[----:B-----5:R-:W-:-:S04]  /*08c0*/  @P0 FFMA R11, R11, R16, R10 ;  /* 0x000000100b0b0223 */ /* 0x020fc8000000000a */
[----:B--2---:R-:W-:-:S04]  /*08d0*/  @P0 FFMA R10, R0, R18, R11 ;  /* 0x00000012000a0223 */ /* 0x004fc8000000000b */
[----:B---3--:R-:W-:-:S07]  /*08e0*/  @!P1 FFMA R10, R15, R12, R10 ;  /* 0x0000000c0f0a9223 */ /* 0x008fce000000000a */
.L_x_7:
[----:B------:R-:W1:Y:S01]  /*08f0*/  LDC.64 R6, c[0x0][0x390] ;  /* 0x0000e400ff067b82 */ /* 0x000e620000000a00 */
[----:B------:R-:W-:-:S05]  /*0900*/  IADD3 R3, PT, PT, R3, R4, RZ ;  /* 0x0000000403037210 */ /* 0x000fca0007ffe0ff */
[----:B-1----:R-:W-:-:S05]  /*0910*/  IMAD.WIDE R2, R3, 0x4, R6 ;  /* 0x0000000403027825 */ /* 0x002fca00078e0206 */
[----:B0-----:R-:W-:Y:S01]  /*0920*/  STG.E desc[UR8][R2.64], R10 ;  /* 0x0000000a02007986 */ /* 0x001fe2000c101908 */
[----:B------:R-:W-:Y:S05]  /*0930*/  EXIT ;  /* 0x000000000000794d */ /* 0x000fea0003800000 */
.L_x_9:
        /* <DEDUP_REMOVED lines=12> */
.L_x_11:


//--------------------- .nv.shared._Z13gemm_blockingPfS_S_i --------------------------
	.section	.nv.shared._Z13gemm_blockingPfS_S_i,"aw",@nobits
	.sectionflags	@""
	.align	4
.nv.shared._Z13gemm_blockingPfS_S_i:
	.zero		1536


//--------------------- .nv.shared.reserved.0     --------------------------
	.section	.nv.shared.reserved.0,"aw",@nobits
	.weak		__nv_reservedSMEM_offset_0_alias
	.size		__nv_reservedSMEM_offset_0_alias, 0, 64
	.other		__nv_reservedSMEM_offset_0_alias,@"STO_CUDA_RESERVED_SHARED STV_DEFAULT"
__nv_reservedSMEM_offset_0_alias:
	.zero		0
	.zero		64


//--------------------- .nv.constant0._Z13gemm_blockingPfS_S_i --------------------------
	.section	.nv.constant0._Z13gemm_blockingPfS_S_i,"a",@progbits
	.sectionflags	@""
	.align	4
.nv.constant0._Z13gemm_blockingPfS_S_i:
	.zero		924


//--------------------- .nv.constant0._Z13gemm_baselinePfS_S_i --------------------------
	.section	.nv.constant0._Z13gemm_baselinePfS_S_i,"a",@progbits
	.sectionflags	@""
	.align	4
.nv.constant0._Z13gemm_baselinePfS_S_i:
	.zero		924


//--------------------- SYMBOLS --------------------------

	.type		.nv.reservedSmem.offset0,@object
	.size		.nv.reservedSmem.offset0,0x4
	.type		.nv.reservedSmem.cap,@object
	.size		.nv.reservedSmem.cap,0x4
